def matmul_kernel(
    a_ptr,
    b_ptr,
    c_ptr,
    M,
    N,
    K,
    stride_am,
    stride_ak,
    stride_bk,
    stride_bn,
    stride_cm,
    stride_cn,
    BLOCK_M: tl.constexpr,
    BLOCK_N: tl.constexpr,
    BLOCK_K: tl.constexpr,
    GROUP_M: tl.constexpr,
):
    pid = tl.program_id(axis=0)
    num_pid_m = tl.cdiv(M, BLOCK_M)
    num_pid_n = tl.cdiv(N, BLOCK_N)
    num_pid_in_group = GROUP_M * num_pid_n
    group_id = pid // num_pid_in_group
    first_pid_m = group_id * GROUP_M
    group_size_m = min(num_pid_m - first_pid_m, GROUP_M)
    pid_m = first_pid_m + ((pid % num_pid_in_group) % group_size_m)
    pid_n = (pid % num_pid_in_group) // group_size_m

    offs_am = (pid_m * BLOCK_M + tl.arange(0, BLOCK_M)) % M
    offs_bn = (pid_n * BLOCK_N + tl.arange(0, BLOCK_N)) % N
    offs_k = tl.arange(0, BLOCK_K)
    a_ptrs = a_ptr + offs_am[:, None] * stride_am + offs_k[None, :] * stride_ak
    b_ptrs = b_ptr + offs_k[:, None] * stride_bk + offs_bn[None, :] * stride_bn

    acc = tl.zeros((BLOCK_M, BLOCK_N), dtype=tl.float32)
    for kk in range(0, tl.cdiv(K, BLOCK_K)):
        a = tl.load(a_ptrs, mask=offs_k[None, :] < K - kk * BLOCK_K, other=0.0)
        b = tl.load(b_ptrs, mask=offs_k[:, None] < K - kk * BLOCK_K, other=0.0)
        acc = tl.dot(a, b, acc)
        a_ptrs += BLOCK_K * stride_ak
        b_ptrs += BLOCK_K * stride_bk

    c = acc.to(c_ptr.dtype.element_ty)
    offs_cm = pid_m * BLOCK_M + tl.arange(0, BLOCK_M)
    offs_cn = pid_n * BLOCK_N + tl.arange(0, BLOCK_N)
    c_ptrs = c_ptr + offs_cm[:, None] * stride_cm + offs_cn[None, :] * stride_cn
    mask = (offs_cm[:, None] < M) & (offs_cn[None, :] < N)
    tl.store(c_ptrs, c, mask=mask)

# config = {"BLOCK_K": 64, "BLOCK_M": 64, "BLOCK_N": 16, "GROUP_M": 8, "arch": "sm_90", "dtype": "fp8e4m3", "num_ctas": 1, "num_stages": 2, "num_warps": 2}
# arch = sm_90


// ===== COMPILED SASS (sm_90a) =====

	.target	sm_90a

	.elftype	@"ET_EXEC"


//--------------------- .note.nv.tkinfo           --------------------------
	.section	.note.nv.tkinfo,"",@"SHT_NOTE"
	.sectionflags	@"SHF_NOTE_NV_TKINFO"
	.tkinfo
        /*0018*/ 	.word	0x00000002
        /*0030*/ 	.string	""
        /*0030*/ 	.string	"ptxas"
        /*0030*/ 	.string	"Cuda compilation tools, release 13.0, V13.0.88"
        /*0030*/ 	.string	"Build cuda_13.0.r13.0/compiler.36424714_0"
        /*0030*/ 	.string	"-v  -suppress-debug-info  -lineinfo  -arch sm_90a "



//--------------------- .note.nv.cuinfo           --------------------------
	.section	.note.nv.cuinfo,"",@"SHT_NOTE"
	.sectionflags	@"SHF_NOTE_NV_CUINFO"
        /*0018*/ 	.short	0x0002
        /*001a*/ 	.short	0x005a
        /*001c*/ 	.short	0x0082
	.zero		2


//--------------------- .nv.info                  --------------------------
	.section	.nv.info,"",@"SHT_CUDA_INFO"
	.align	4


	//----- nvinfo : EIATTR_REGCOUNT
	.align		4
        /*0000*/ 	.byte	0x04, 0x2f
        /*0002*/ 	.short	(.L_1 - .L_0)
	.align		4
.L_0:
        /*0004*/ 	.word	index@(matmul_kernel)
        /*0008*/ 	.word	0x000000a7


	//----- nvinfo : EIATTR_FRAME_SIZE
	.align		4
.L_1:
        /*000c*/ 	.byte	0x04, 0x11
        /*000e*/ 	.short	(.L_3 - .L_2)
	.align		4
.L_2:
        /*0010*/ 	.word	index@(matmul_kernel)
        /*0014*/ 	.word	0x00000000


	//----- nvinfo : EIATTR_MIN_STACK_SIZE
	.align		4
.L_3:
        /*0018*/ 	.byte	0x04, 0x12
        /*001a*/ 	.short	(.L_5 - .L_4)
	.align		4
.L_4:
        /*001c*/ 	.word	index@(matmul_kernel)
        /*0020*/ 	.word	0x00000000
.L_5:


//--------------------- .nv.compat                --------------------------
	.section	.nv.compat,"",@"SHT_CUDA_COMPAT_INFO"
	.align	4
        /*0000*/ 	.byte	0x02, 0x09, 0x01, 0x00, 0x02, 0x02, 0x02, 0x00, 0x02, 0x05, 0x05, 0x00, 0x03, 0x07, 0x01, 0x01
        /*0010*/ 	.byte	0x02, 0x03, 0x00, 0x00, 0x02, 0x06, 0x01, 0x00, 0x04, 0x0b, 0x08, 0x00, 0x00, 0x00, 0x00, 0x00
        /*0020*/ 	.byte	0x00, 0x00, 0x00, 0x00


//--------------------- .nv.info.matmul_kernel    --------------------------
	.section	.nv.info.matmul_kernel,"",@"SHT_CUDA_INFO"
	.sectionflags	@""
	.align	4


	//----- nvinfo : EIATTR_CUDA_API_VERSION
	.align		4
        /*0000*/ 	.byte	0x04, 0x37
        /*0002*/ 	.short	(.L_7 - .L_6)
.L_6:
        /*0004*/ 	.word	0x00000082


	//----- nvinfo : EIATTR_KPARAM_INFO
	.align		4
.L_7:
        /*0008*/ 	.byte	0x04, 0x17
        /*000a*/ 	.short	(.L_9 - .L_8)
.L_8:
        /*000c*/ 	.word	0x00000000
        /*0010*/ 	.short	0x000d
        /*0012*/ 	.short	0x0048
        /*0014*/ 	.byte	0x00, 0xf4, 0x21, 0x00


	//----- nvinfo : EIATTR_KPARAM_INFO
	.align		4
.L_9:
        /*0018*/ 	.byte	0x04, 0x17
        /*001a*/ 	.short	(.L_11 - .L_10)
.L_10:
        /*001c*/ 	.word	0x00000000
        /*0020*/ 	.short	0x000c
        /*0022*/ 	.short	0x0040
        /*0024*/ 	.byte	0x00, 0xf4, 0x21, 0x00


	//----- nvinfo : EIATTR_KPARAM_INFO
	.align		4
.L_11:
        /*0028*/ 	.byte	0x04, 0x17
        /*002a*/ 	.short	(.L_13 - .L_12)
.L_12:
        /*002c*/ 	.word	0x00000000
        /*0030*/ 	.short	0x000b
        /*0032*/ 	.short	0x0038
        /*0034*/ 	.byte	0x00, 0xf0, 0x11, 0x00


	//----- nvinfo : EIATTR_KPARAM_INFO
	.align		4
.L_13:
        /*0038*/ 	.byte	0x04, 0x17
        /*003a*/ 	.short	(.L_15 - .L_14)
.L_14:
        /*003c*/ 	.word	0x00000000
        /*0040*/ 	.short	0x000a
        /*0042*/ 	.short	0x0034
        /*0044*/ 	.byte	0x00, 0xf0, 0x11, 0x00


	//----- nvinfo : EIATTR_KPARAM_INFO
	.align		4
.L_15:
        /*0048*/ 	.byte	0x04, 0x17
        /*004a*/ 	.short	(.L_17 - .L_16)
.L_16:
        /*004c*/ 	.word	0x00000000
        /*0050*/ 	.short	0x0009
        /*0052*/ 	.short	0x0030
        /*0054*/ 	.byte	0x00, 0xf0, 0x11, 0x00


	//----- nvinfo : EIATTR_KPARAM_INFO
	.align		4
.L_17:
        /*0058*/ 	.byte	0x04, 0x17
        /*005a*/ 	.short	(.L_19 - .L_18)
.L_18:
        /*005c*/ 	.word	0x00000000
        /*0060*/ 	.short	0x0008
        /*0062*/ 	.short	0x002c
        /*0064*/ 	.byte	0x00, 0xf0, 0x11, 0x00


	//----- nvinfo : EIATTR_KPARAM_INFO
	.align		4
.L_19:
        /*0068*/ 	.byte	0x04, 0x17
        /*006a*/ 	.short	(.L_21 - .L_20)
.L_20:
        /*006c*/ 	.word	0x00000000
        /*0070*/ 	.short	0x0007
        /*0072*/ 	.short	0x0028
        /*0074*/ 	.byte	0x00, 0xf0, 0x11, 0x00


	//----- nvinfo : EIATTR_KPARAM_INFO
	.align		4
.L_21:
        /*0078*/ 	.byte	0x04, 0x17
        /*007a*/ 	.short	(.L_23 - .L_22)
.L_22:
        /*007c*/ 	.word	0x00000000
        /*0080*/ 	.short	0x0006
        /*0082*/ 	.short	0x0024
        /*0084*/ 	.byte	0x00, 0xf0, 0x11, 0x00


	//----- nvinfo : EIATTR_KPARAM_INFO
	.align		4
.L_23:
        /*0088*/ 	.byte	0x04, 0x17
        /*008a*/ 	.short	(.L_25 - .L_24)
.L_24:
        /*008c*/ 	.word	0x00000000
        /*0090*/ 	.short	0x0005
        /*0092*/ 	.short	0x0020
        /*0094*/ 	.byte	0x00, 0xf0, 0x11, 0x00


	//----- nvinfo : EIATTR_KPARAM_INFO
	.align		4
.L_25:
        /*0098*/ 	.byte	0x04, 0x17
        /*009a*/ 	.short	(.L_27 - .L_26)
.L_26:
        /*009c*/ 	.word	0x00000000
        /*00a0*/ 	.short	0x0004
        /*00a2*/ 	.short	0x001c
        /*00a4*/ 	.byte	0x00, 0xf0, 0x11, 0x00


	//----- nvinfo : EIATTR_KPARAM_INFO
	.align		4
.L_27:
        /*00a8*/ 	.byte	0x04, 0x17
        /*00aa*/ 	.short	(.L_29 - .L_28)
.L_28:
        /*00ac*/ 	.word	0x00000000
        /*00b0*/ 	.short	0x0003
        /*00b2*/ 	.short	0x0018
        /*00b4*/ 	.byte	0x00, 0xf0, 0x11, 0x00


	//----- nvinfo : EIATTR_KPARAM_INFO
	.align		4
.L_29:
        /*00b8*/ 	.byte	0x04, 0x17
        /*00ba*/ 	.short	(.L_31 - .L_30)
.L_30:
        /*00bc*/ 	.word	0x00000000
        /*00c0*/ 	.short	0x0002
        /*00c2*/ 	.short	0x0010
        /*00c4*/ 	.byte	0x00, 0xf4, 0x21, 0x00


	//----- nvinfo : EIATTR_KPARAM_INFO
	.align		4
.L_31:
        /*00c8*/ 	.byte	0x04, 0x17
        /*00ca*/ 	.short	(.L_33 - .L_32)
.L_32:
        /*00cc*/ 	.word	0x00000000
        /*00d0*/ 	.short	0x0001
        /*00d2*/ 	.short	0x0008
        /*00d4*/ 	.byte	0x00, 0xf4, 0x21, 0x00


	//----- nvinfo : EIATTR_KPARAM_INFO
	.align		4
.L_33:
        /*00d8*/ 	.byte	0x04, 0x17
        /*00da*/ 	.short	(.L_35 - .L_34)
.L_34:
        /*00dc*/ 	.word	0x00000000
        /*00e0*/ 	.short	0x0000
        /*00e2*/ 	.short	0x0000
        /*00e4*/ 	.byte	0x00, 0xf4, 0x21, 0x00


	//----- nvinfo : EIATTR_SPARSE_MMA_MASK
	.align		4
.L_35:
        /*00e8*/ 	.byte	0x03, 0x50
        /*00ea*/ 	.short	0x0000


	//----- nvinfo : EIATTR_MAXREG_COUNT
	.align		4
        /*00ec*/ 	.byte	0x03, 0x1b
        /*00ee*/ 	.short	0x00ff


	//----- nvinfo : EIATTR_NUM_BARRIERS
	.align		4
        /*00f0*/ 	.byte	0x02, 0x4c
        /*00f2*/ 	.byte	0x01
	.zero		1


	//----- nvinfo : EIATTR_MERCURY_ISA_VERSION
	.align		4
        /*00f4*/ 	.byte	0x03, 0x5f
        /*00f6*/ 	.short	0x0101


	//----- nvinfo : EIATTR_EXIT_INSTR_OFFSETS
	.align		4
        /*00f8*/ 	.byte	0x04, 0x1c
        /*00fa*/ 	.short	(.L_37 - .L_36)


	//   ....[0]....
.L_36:
        /*00fc*/ 	.word	0x00005440


	//   ....[1]....
        /*0100*/ 	.word	0x00005460


	//----- nvinfo : EIATTR_REQNTID
	.align		4
.L_37:
        /*0104*/ 	.byte	0x04, 0x10
        /*0106*/ 	.short	(.L_39 - .L_38)
.L_38:
        /*0108*/ 	.word	0x00000040
        /*010c*/ 	.word	0x00000001
        /*0110*/ 	.word	0x00000001


	//----- nvinfo : EIATTR_CBANK_PARAM_SIZE
	.align		4
.L_39:
        /*0114*/ 	.byte	0x03, 0x19
        /*0116*/ 	.short	0x0050


	//----- nvinfo : EIATTR_PARAM_CBANK
	.align		4
        /*0118*/ 	.byte	0x04, 0x0a
        /*011a*/ 	.short	(.L_41 - .L_40)
	.align		4
.L_40:
        /*011c*/ 	.word	index@(.nv.constant0.matmul_kernel)
        /*0120*/ 	.short	0x0210
        /*0122*/ 	.short	0x0050


	//----- nvinfo : EIATTR_SW_WAR
	.align		4
.L_41:
        /*0124*/ 	.byte	0x04, 0x36
        /*0126*/ 	.short	(.L_43 - .L_42)
.L_42:
        /*0128*/ 	.word	0x00000008
.L_43:


//--------------------- .nv.callgraph             --------------------------
	.section	.nv.callgraph,"",@"SHT_CUDA_CALLGRAPH"
	.align	4
	.sectionentsize	8
	.align		4
        /*0000*/ 	.word	0x00000000
	.align		4
        /*0004*/ 	.word	0xffffffff
	.align		4
        /*0008*/ 	.word	0x00000000
	.align		4
        /*000c*/ 	.word	0xfffffffe
	.align		4
        /*0010*/ 	.word	0x00000000
	.align		4
        /*0014*/ 	.word	0xfffffffd
	.align		4
        /*0018*/ 	.word	0x00000000
	.align		4
        /*001c*/ 	.word	0xfffffffc


//--------------------- .text.matmul_kernel       --------------------------
	.section	.text.matmul_kernel,"ax",@progbits
	.align	128
        .global         matmul_kernel
        .type           matmul_kernel,@function
        .size           matmul_kernel,(.L_x_4 - matmul_kernel)
        .other          matmul_kernel,@"STO_CUDA_ENTRY STV_DEFAULT"
matmul_kernel:
.text.matmul_kernel:
[----:B------:R-:W-:Y:S08]  /*0000*/  LDC R1, c[0x0][0x28] ;  /* 0x00000a00ff017b82 */ /* 0x000ff00000000800 */
[----:B------:R-:W0:Y:S01]  /*0010*/  LDC.64 R22, c[0x0][0x228] ;  /* 0x00008a00ff167b82 */ /* 0x000e220000000a00 */
[----:B------:R-:W1:Y:S01]  /*0020*/  S2R R5, SR_CTAID.X ;  /* 0x0000000000057919 */ /* 0x000e620000002500 */
[----:B------:R-:W-:Y:S01]  /*0030*/  ULDC UR4, c[0x0][0x230] ;  /* 0x00008c0000047ab9 */ /* 0x000fe20000000800 */
[----:B------:R-:W-:Y:S01]  /*0040*/  ULDC UR7, c[0x0][0x230] ;  /* 0x00008c0000077ab9 */ /* 0x000fe20000000800 */
[----:B------:R-:W-:Y:S01]  /*0050*/  UIADD3 UR4, UR4, 0x3f, URZ ;  /* 0x0000003f04047890 */ /* 0x000fe2000fffe03f */
[----:B------:R-:W-:Y:S01]  /*0060*/  IMAD.U32 R93, RZ, RZ, UR7 ;  /* 0x00000007ff5d7e24 */ /* 0x000fe2000f8e00ff */
[----:B------:R-:W-:Y:S01]  /*0070*/  UMOV UR5, 0x400 ;  /* 0x0000040000057882 */ /* 0x000fe20000000000 */
[----:B------:R-:W-:Y:S01]  /*0080*/  ULDC.64 UR8, c[0x0][0x208] ;  /* 0x0000820000087ab9 */ /* 0x000fe20000000a00 */
[----:B------:R-:W2:Y:S01]  /*0090*/  S2UR UR6, SR_CgaCtaId ;  /* 0x00000000000679c3 */ /* 0x000ea20000008800 */
[----:B------:R-:W-:Y:S01]  /*00a0*/  UISETP.GT.AND UP0, UPT, UR4, 0x3f, UPT ;  /* 0x0000003f0400788c */ /* 0x000fe2000bf04270 */
[----:B0-----:R-:W-:-:S05]  /*00b0*/  VIADD R0, R23, 0xf ;  /* 0x0000000f17007836 */ /* 0x001fca0000000000 */
[----:B------:R-:W-:Y:S01]  /*00c0*/  SHF.R.S32.HI R3, RZ, 0x1f, R0 ;  /* 0x0000001fff037819 */ /* 0x000fe20000011400 */
[----:B--2---:R-:W-:-:S03]  /*00d0*/  ULEA UR5, UR6, UR5, 0x18 ;  /* 0x0000000506057291 */ /* 0x004fc6000f8ec03f */
[----:B------:R-:W-:Y:S02]  /*00e0*/  LEA.HI R3, R3, R0, RZ, 0x4 ;  /* 0x0000000003037211 */ /* 0x000fe400078f20ff */
[----:B-1----:R-:W-:Y:S02]  /*00f0*/  IABS R8, R5 ;  /* 0x0000000500087213 */ /* 0x002fe40000000000 */
[----:B------:R-:W-:-:S05]  /*0100*/  SHF.R.S32.HI R3, RZ, 0x4, R3 ;  /* 0x00000004ff037819 */ /* 0x000fca0000011403 */
[----:B------:R-:W-:-:S05]  /*0110*/  IMAD.SHL.U32 R4, R3, 0x8, RZ ;  /* 0x0000000803047824 */ /* 0x000fca00078e00ff */
[-C--:B------:R-:W-:Y:S02]  /*0120*/  IABS R7, R4.reuse ;  /* 0x0000000400077213 */ /* 0x080fe40000000000 */
[----:B------:R-:W-:Y:S02]  /*0130*/  IABS R10, R4 ;  /* 0x00000004000a7213 */ /* 0x000fe40000000000 */
[----:B------:R-:W0:Y:S08]  /*0140*/  I2F.RP R0, R7 ;  /* 0x0000000700007306 */ /* 0x000e300000209400 */
[----:B0-----:R-:W0:Y:S02]  /*0150*/  MUFU.RCP R0, R0 ;  /* 0x0000000000007308 */ /* 0x001e240000001000 */
[----:B0-----:R-:W-:-:S02]  /*0160*/  VIADD R2, R0, 0xffffffe ;  /* 0x0ffffffe00027836 */ /* 0x001fc40000000000 */
[----:B------:R-:W-:-:S04]  /*0170*/  IMAD.MOV R0, RZ, RZ, -R10 ;  /* 0x000000ffff007224 */ /* 0x000fc800078e0a0a */
[----:B------:R0:W1:Y:S02]  /*0180*/  F2I.FTZ.U32.TRUNC.NTZ R3, R2 ;  /* 0x0000000200037305 */ /* 0x000064000021f000 */
[----:B0-----:R-:W-:Y:S02]  /*0190*/  IMAD.MOV.U32 R2, RZ, RZ, RZ ;  /* 0x000000ffff027224 */ /* 0x001fe400078e00ff */
[----:B-1----:R-:W-:-:S04]  /*01a0*/  IMAD.MOV R6, RZ, RZ, -R3 ;  /* 0x000000ffff067224 */ /* 0x002fc800078e0a03 */
[----:B------:R-:W-:Y:S02]  /*01b0*/  IMAD R9, R6, R7, RZ ;  /* 0x0000000706097224 */ /* 0x000fe400078e02ff */
[----:B------:R-:W-:Y:S02]  /*01c0*/  IMAD.MOV.U32 R6, RZ, RZ, R8 ;  /* 0x000000ffff067224 */ /* 0x000fe400078e0008 */
[----:B------:R-:W-:-:S06]  /*01d0*/  IMAD.HI.U32 R3, R3, R9, R2 ;  /* 0x0000000903037227 */ /* 0x000fcc00078e0002 */
[----:B------:R-:W-:-:S04]  /*01e0*/  IMAD.HI.U32 R3, R3, R6, RZ ;  /* 0x0000000603037227 */ /* 0x000fc800078e00ff */
[----:B------:R-:W-:-:S05]  /*01f0*/  IMAD R0, R3, R0, R6 ;  /* 0x0000000003007224 */ /* 0x000fca00078e0206 */
[----:B------:R-:W-:-:S13]  /*0200*/  ISETP.GT.U32.AND P1, PT, R7, R0, PT ;  /* 0x000000000700720c */ /* 0x000fda0003f24070 */
[----:B------:R-:W-:Y:S02]  /*0210*/  @!P1 IMAD.IADD R0, R0, 0x1, -R7 ;  /* 0x0000000100009824 */ /* 0x000fe400078e0a07 */
[----:B------:R-:W-:Y:S01]  /*0220*/  @!P1 VIADD R3, R3, 0x1 ;  /* 0x0000000103039836 */ /* 0x000fe20000000000 */
[----:B------:R-:W-:Y:S02]  /*0230*/  ISETP.NE.AND P1, PT, R4, RZ, PT ;  /* 0x000000ff0400720c */ /* 0x000fe40003f25270 */
[----:B------:R-:W-:Y:S02]  /*0240*/  ISETP.GE.U32.AND P0, PT, R0, R7, PT ;  /* 0x000000070000720c */ /* 0x000fe40003f06070 */
[----:B------:R-:W-:-:S04]  /*0250*/  LOP3.LUT R0, R5, R4, RZ, 0x3c, !PT ;  /* 0x0000000405007212 */ /* 0x000fc800078e3cff */
[----:B------:R-:W-:Y:S01]  /*0260*/  ISETP.GE.AND P2, PT, R0, RZ, PT ;  /* 0x000000ff0000720c */ /* 0x000fe20003f46270 */
[----:B------:R-:W-:-:S06]  /*0270*/  VIADD R0, R22, 0x3f ;  /* 0x0000003f16007836 */ /* 0x000fcc0000000000 */
[----:B------:R-:W-:-:S04]  /*0280*/  @P0 VIADD R3, R3, 0x1 ;  /* 0x0000000103030836 */ /* 0x000fc80000000000 */
[----:B------:R-:W-:Y:S01]  /*0290*/  IMAD.MOV.U32 R2, RZ, RZ, R3 ;  /* 0x000000ffff027224 */ /* 0x000fe200078e0003 */
[----:B------:R-:W-:-:S03]  /*02a0*/  SHF.R.S32.HI R3, RZ, 0x1f, R0 ;  /* 0x0000001fff037819 */ /* 0x000fc60000011400 */
[----:B------:R-:W-:Y:S01]  /*02b0*/  @!P2 IMAD.MOV R2, RZ, RZ, -R2 ;  /* 0x000000ffff02a224 */ /* 0x000fe200078e0a02 */
[----:B------:R-:W-:Y:S02]  /*02c0*/  @!P1 LOP3.LUT R2, RZ, R4, RZ, 0x33, !PT ;  /* 0x00000004ff029212 */ /* 0x000fe400078e33ff */
[----:B------:R-:W-:-:S03]  /*02d0*/  LEA.HI R3, R3, R0, RZ, 0x6 ;  /* 0x0000000003037211 */ /* 0x000fc600078f30ff */
[----:B------:R-:W-:Y:S02]  /*02e0*/  IMAD.SHL.U32 R6, R2, 0x8, RZ ;  /* 0x0000000802067824 */ /* 0x000fe400078e00ff */
[----:B------:R-:W-:-:S03]  /*02f0*/  IMAD.MOV R2, RZ, RZ, -R2 ;  /* 0x000000ffff027224 */ /* 0x000fc600078e0a02 */
[----:B------:R-:W-:Y:S01]  /*0300*/  LEA.HI.SX32 R3, R3, -R6, 0x1a ;  /* 0x8000000603037211 */ /* 0x000fe200078fd2ff */
[----:B------:R-:W-:-:S03]  /*0310*/  IMAD R11, R4, R2, R5 ;  /* 0x00000002040b7224 */ /* 0x000fc600078e0205 */
[----:B------:R-:W-:-:S04]  /*0320*/  VIMNMX R8, R3, 0x8, PT ;  /* 0x0000000803087848 */ /* 0x000fc80003fe0100 */
[-C--:B------:R-:W-:Y:S02]  /*0330*/  IABS R7, R8.reuse ;  /* 0x0000000800077213 */ /* 0x080fe40000000000 */
[----:B------:R-:W-:Y:S02]  /*0340*/  IABS R4, R8 ;  /* 0x0000000800047213 */ /* 0x000fe40000000000 */
[----:B------:R-:W0:Y:S08]  /*0350*/  I2F.RP R0, R7 ;  /* 0x0000000700007306 */ /* 0x000e300000209400 */
[----:B0-----:R-:W0:Y:S02]  /*0360*/  MUFU.RCP R0, R0 ;  /* 0x0000000000007308 */ /* 0x001e240000001000 */
[----:B0-----:R-:W-:-:S06]  /*0370*/  VIADD R3, R0, 0xffffffe ;  /* 0x0ffffffe00037836 */ /* 0x001fcc0000000000 */
[----:B------:R-:W0:Y:S02]  /*0380*/  F2I.FTZ.U32.TRUNC.NTZ R3, R3 ;  /* 0x0000000300037305 */ /* 0x000e24000021f000 */
[----:B0-----:R-:W-:-:S04]  /*0390*/  IMAD.MOV R9, RZ, RZ, -R3 ;  /* 0x000000ffff097224 */ /* 0x001fc800078e0a03 */
[----:B------:R-:W-:Y:S01]  /*03a0*/  IMAD.MOV.U32 R2, RZ, RZ, R9 ;  /* 0x000000ffff027224 */ /* 0x000fe200078e0009 */
[----:B------:R-:W-:-:S03]  /*03b0*/  IABS R9, R11 ;  /* 0x0000000b00097213 */ /* 0x000fc60000000000 */
[----:B------:R-:W-:Y:S02]  /*03c0*/  IMAD R5, R2, R7, RZ ;  /* 0x0000000702057224 */ /* 0x000fe400078e02ff */
[----:B------:R-:W-:-:S04]  /*03d0*/  IMAD.MOV.U32 R2, RZ, RZ, RZ ;  /* 0x000000ffff027224 */ /* 0x000fc800078e00ff */
[----:B------:R-:W-:-:S04]  /*03e0*/  IMAD.HI.U32 R2, R3, R5, R2 ;  /* 0x0000000503027227 */ /* 0x000fc800078e0002 */
[----:B------:R-:W-:Y:S02]  /*03f0*/  IMAD.MOV R3, RZ, RZ, -R4 ;  /* 0x000000ffff037224 */ /* 0x000fe400078e0a04 */
        /* <DEDUP_REMOVED lines=8> */
[----:B------:R-:W-:Y:S02]  /*0480*/  ISETP.GE.AND P2, PT, R2, RZ, PT ;  /* 0x000000ff0200720c */ /* 0x000fe40003f46270 */
[----:B------:R-:W0:Y:S05]  /*0490*/  S2R R2, SR_TID.X ;  /* 0x0000000000027919 */ /* 0x000e2a0000002100 */
[----:B------:R-:W-:Y:S01]  /*04a0*/  @P0 VIADD R0, R0, 0x1 ;  /* 0x0000000100000836 */ /* 0x000fe20000000000 */
[----:B------:R-:W-:-:S05]  /*04b0*/  PLOP3.LUT P0, PT, PT, PT, UP0, 0x80, 0x0 ;  /* 0x000000000000781c */ /* 0x000fca0003f0f008 */
[----:B------:R-:W-:Y:S01]  /*04c0*/  @!P2 IMAD.MOV R0, RZ, RZ, -R0 ;  /* 0x000000ffff00a224 */ /* 0x000fe200078e0a00 */
[----:B------:R-:W-:-:S05]  /*04d0*/  @!P1 LOP3.LUT R0, RZ, R8, RZ, 0x33, !PT ;  /* 0x00000008ff009212 */ /* 0x000fca00078e33ff */
[----:B------:R-:W-:Y:S02]  /*04e0*/  IMAD.MOV R3, RZ, RZ, -R0 ;  /* 0x000000ffff037224 */ /* 0x000fe400078e0a00 */
[----:B------:R-:W-:Y:S02]  /*04f0*/  IMAD.SHL.U32 R0, R0, 0x10, RZ ;  /* 0x0000001000007824 */ /* 0x000fe400078e00ff */
[----:B------:R-:W-:Y:S02]  /*0500*/  IMAD R3, R8, R3, R11 ;  /* 0x0000000308037224 */ /* 0x000fe400078e020b */
[----:B------:R-:W-:Y:S02]  /*0510*/  VIADD R28, R0, 0x1 ;  /* 0x00000001001c7836 */ /* 0x000fe40000000000 */
[----:B------:R-:W-:Y:S02]  /*0520*/  IMAD.IADD R3, R6, 0x1, R3 ;  /* 0x0000000106037824 */ /* 0x000fe400078e0203 */
[----:B------:R-:W-:-:S02]  /*0530*/  VIADD R29, R0, 0x2 ;  /* 0x00000002001d7836 */ /* 0x000fc40000000000 */
[C---:B------:R-:W-:Y:S02]  /*0540*/  VIADD R30, R0.reuse, 0x3 ;  /* 0x00000003001e7836 */ /* 0x040fe40000000000 */
[----:B------:R-:W-:Y:S01]  /*0550*/  VIADD R32, R0, 0x4 ;  /* 0x0000000400207836 */ /* 0x000fe20000000000 */
[----:B0-----:R-:W-:Y:S01]  /*0560*/  LOP3.LUT R92, R2, 0x3f, RZ, 0xc0, !PT ;  /* 0x0000003f025c7812 */ /* 0x001fe200078ec0ff */
[C---:B------:R-:W-:Y:S02]  /*0570*/  VIADD R33, R0.reuse, 0x5 ;  /* 0x0000000500217836 */ /* 0x040fe40000000000 */
[C---:B------:R-:W-:Y:S02]  /*0580*/  VIADD R34, R0.reuse, 0x6 ;  /* 0x0000000600227836 */ /* 0x040fe40000000000 */
[C---:B------:R-:W-:Y:S02]  /*0590*/  VIADD R35, R0.reuse, 0x7 ;  /* 0x0000000700237836 */ /* 0x040fe40000000000 */
[----:B------:R-:W-:-:S02]  /*05a0*/  VIADD R36, R0, 0x8 ;  /* 0x0000000800247836 */ /* 0x000fc40000000000 */
[C---:B------:R-:W-:Y:S02]  /*05b0*/  VIADD R37, R0.reuse, 0x9 ;  /* 0x0000000900257836 */ /* 0x040fe40000000000 */
[C---:B------:R-:W-:Y:S02]  /*05c0*/  VIADD R38, R0.reuse, 0xa ;  /* 0x0000000a00267836 */ /* 0x040fe40000000000 */
[C---:B------:R-:W-:Y:S02]  /*05d0*/  VIADD R27, R0.reuse, 0xb ;  /* 0x0000000b001b7836 */ /* 0x040fe40000000000 */
[C---:B------:R-:W-:Y:S02]  /*05e0*/  VIADD R13, R0.reuse, 0xc ;  /* 0x0000000c000d7836 */ /* 0x040fe40000000000 */
[C---:B------:R-:W-:Y:S02]  /*05f0*/  VIADD R14, R0.reuse, 0xd ;  /* 0x0000000d000e7836 */ /* 0x040fe40000000000 */
[----:B------:R-:W-:-:S02]  /*0600*/  VIADD R15, R0, 0xe ;  /* 0x0000000e000f7836 */ /* 0x000fc40000000000 */
[----:B------:R-:W-:Y:S02]  /*0610*/  VIADD R16, R0, 0xf ;  /* 0x0000000f00107836 */ /* 0x000fe40000000000 */
[----:B------:R-:W-:Y:S01]  /*0620*/  IMAD R3, R3, 0x40, R92 ;  /* 0x0000004003037824 */ /* 0x000fe200078e025c */
[----:B------:R-:W-:Y:S06]  /*0630*/  @P0 BRA `(.L_x_0) ;  /* 0x0000000000280947 */ /* 0x000fec0003800000 */
[----:B------:R-:W-:Y:S01]  /*0640*/  IMAD.SHL.U32 R4, R2, 0x8, RZ ;  /* 0x0000000802047824 */ /* 0x000fe200078e00ff */
[----:B------:R-:W-:Y:S02]  /*0650*/  CS2R R40, SRZ ;  /* 0x0000000000287805 */ /* 0x000fe4000001ff00 */
[----:B------:R-:W-:Y:S02]  /*0660*/  CS2R R42, SRZ ;  /* 0x00000000002a7805 */ /* 0x000fe4000001ff00 */
[----:B------:R-:W-:Y:S02]  /*0670*/  CS2R R56, SRZ ;  /* 0x0000000000387805 */ /* 0x000fe4000001ff00 */
[----:B------:R-:W-:Y:S02]  /*0680*/  CS2R R58, SRZ ;  /* 0x00000000003a7805 */ /* 0x000fe4000001ff00 */
[----:B------:R-:W-:Y:S02]  /*0690*/  CS2R R52, SRZ ;  /* 0x0000000000347805 */ /* 0x000fe4000001ff00 */
[----:B------:R-:W-:-:S02]  /*06a0*/  CS2R R54, SRZ ;  /* 0x0000000000367805 */ /* 0x000fc4000001ff00 */
[----:B------:R-:W-:Y:S02]  /*06b0*/  CS2R R48, SRZ ;  /* 0x0000000000307805 */ /* 0x000fe4000001ff00 */
[----:B------:R-:W-:Y:S01]  /*06c0*/  CS2R R50, SRZ ;  /* 0x0000000000327805 */ /* 0x000fe2000001ff00 */
[----:B------:R-:W-:Y:S06]  /*06d0*/  BRA `(.L_x_1) ;  /* 0x0000004400207947 */ /* 0x000fec0003800000 */
.L_x_0:
[----:B------:R-:W-:Y:S01]  /*06e0*/  IABS R9, R22 ;  /* 0x0000001600097213 */ /* 0x000fe20000000000 */
[----:B------:R-:W-:Y:S01]  /*06f0*/  ULDC UR6, c[0x0][0x240] ;  /* 0x0000900000067ab9 */ /* 0x000fe20000000800 */
[----:B------:R-:W-:Y:S02]  /*0700*/  IABS R31, R23 ;  /* 0x00000017001f7213 */ /* 0x000fe40000000000 */
[----:B------:R-:W-:Y:S01]  /*0710*/  CS2R R40, SRZ ;  /* 0x0000000000287805 */ /* 0x000fe2000001ff00 */
[----:B------:R-:W0:Y:S01]  /*0720*/  I2F.RP R6, R9 ;  /* 0x0000000900067306 */ /* 0x000e220000209400 */
[----:B------:R-:W-:Y:S02]  /*0730*/  IABS R12, R3 ;  /* 0x00000003000c7213 */ /* 0x000fe40000000000 */
[----:B------:R-:W-:Y:S02]  /*0740*/  CS2R R42, SRZ ;  /* 0x00000000002a7805 */ /* 0x000fe4000001ff00 */
[----:B------:R-:W-:-:S02]  /*0750*/  ISETP.GE.AND P5, PT, R3, RZ, PT ;  /* 0x000000ff0300720c */ /* 0x000fc40003fa6270 */
[----:B------:R-:W-:Y:S02]  /*0760*/  CS2R R56, SRZ ;  /* 0x0000000000387805 */ /* 0x000fe4000001ff00 */
[----:B------:R-:W-:Y:S02]  /*0770*/  IABS R10, R15 ;  /* 0x0000000f000a7213 */ /* 0x000fe40000000000 */
[----:B------:R-:W-:Y:S02]  /*0780*/  CS2R R58, SRZ ;  /* 0x00000000003a7805 */ /* 0x000fe4000001ff00 */
[----:B------:R-:W-:Y:S01]  /*0790*/  ISETP.GE.AND P3, PT, R13, RZ, PT ;  /* 0x000000ff0d00720c */ /* 0x000fe20003f66270 */
[----:B------:R-:W1:Y:S01]  /*07a0*/  I2F.RP R8, R31 ;  /* 0x0000001f00087306 */ /* 0x000e620000209400 */
[----:B------:R-:W-:Y:S02]  /*07b0*/  IABS R13, R13 ;  /* 0x0000000d000d7213 */ /* 0x000fe40000000000 */
[----:B------:R-:W-:-:S02]  /*07c0*/  CS2R R52, SRZ ;  /* 0x0000000000347805 */ /* 0x000fc4000001ff00 */
[----:B------:R-:W-:Y:S02]  /*07d0*/  IABS R17, R38 ;  /* 0x0000002600117213 */ /* 0x000fe40000000000 */
[----:B------:R-:W-:Y:S02]  /*07e0*/  CS2R R54, SRZ ;  /* 0x0000000000367805 */ /* 0x000fe4000001ff00 */
[----:B------:R-:W-:Y:S02]  /*07f0*/  ISETP.GE.AND P4, PT, R14, RZ, PT ;  /* 0x000000ff0e00720c */ /* 0x000fe40003f86270 */
[----:B------:R-:W-:Y:S02]  /*0800*/  CS2R R48, SRZ ;  /* 0x0000000000307805 */ /* 0x000fe4000001ff00 */
[----:B------:R-:W-:Y:S01]  /*0810*/  ISETP.GE.AND P1, PT, R16, RZ, PT ;  /* 0x000000ff1000720c */ /* 0x000fe20003f26270 */
[----:B0-----:R-:W0:Y:S01]  /*0820*/  MUFU.RCP R6, R6 ;  /* 0x0000000600067308 */ /* 0x001e220000001000 */
[----:B------:R-:W-:-:S02]  /*0830*/  ISETP.GE.AND P2, PT, R15, RZ, PT ;  /* 0x000000ff0f00720c */ /* 0x000fc40003f46270 */
[----:B------:R-:W-:Y:S02]  /*0840*/  CS2R R50, SRZ ;  /* 0x0000000000327805 */ /* 0x000fe4000001ff00 */
[----:B------:R-:W-:Y:S02]  /*0850*/  IABS R15, R27 ;  /* 0x0000001b000f7213 */ /* 0x000fe40000000000 */
[----:B------:R-:W-:Y:S02]  /*0860*/  IABS R19, R35 ;  /* 0x0000002300137213 */ /* 0x000fe40000000000 */
[----:B------:R-:W-:Y:S01]  /*0870*/  IABS R21, R33 ;  /* 0x0000002100157213 */ /* 0x000fe20000000000 */
[----:B-1----:R-:W1:Y:S01]  /*0880*/  MUFU.RCP R8, R8 ;  /* 0x0000000800087308 */ /* 0x002e620000001000 */
[----:B------:R-:W-:Y:S02]  /*0890*/  IABS R24, R30 ;  /* 0x0000001e00187213 */ /* 0x000fe40000000000 */
[----:B------:R-:W-:-:S02]  /*08a0*/  IABS R25, R29 ;  /* 0x0000001d00197213 */ /* 0x000fc40000000000 */
[----:B------:R-:W-:Y:S01]  /*08b0*/  IABS R26, R28 ;  /* 0x0000001c001a7213 */ /* 0x000fe20000000000 */
[----:B0-----:R-:W-:-:S04]  /*08c0*/  VIADD R7, R6, 0xffffffe ;  /* 0x0ffffffe06077836 */ /* 0x001fc80000000000 */
[----:B------:R-:W0:Y:S01]  /*08d0*/  F2I.FTZ.U32.TRUNC.NTZ R5, R7 ;  /* 0x0000000700057305 */ /* 0x000e22000021f000 */
[----:B-1----:R-:W-:Y:S01]  /*08e0*/  VIADD R6, R8, 0xffffffe ;  /* 0x0ffffffe08067836 */ /* 0x002fe20000000000 */
[----:B------:R-:W-:Y:S01]  /*08f0*/  IABS R8, R16 ;  /* 0x0000001000087213 */ /* 0x000fe20000000000 */
[----:B0-----:R-:W-:-:S04]  /*0900*/  IMAD.MOV R4, RZ, RZ, -R5 ;  /* 0x000000ffff047224 */ /* 0x001fc800078e0a05 */
[----:B------:R-:W-:Y:S02]  /*0910*/  IMAD R11, R4, R9, RZ ;  /* 0x00000009040b7224 */ /* 0x000fe400078e02ff */
[----:B------:R-:W-:-:S04]  /*0920*/  IMAD.MOV.U32 R4, RZ, RZ, RZ ;  /* 0x000000ffff047224 */ /* 0x000fc800078e00ff */
[----:B------:R-:W-:Y:S01]  /*0930*/  IMAD.HI.U32 R4, R5, R11, R4 ;  /* 0x0000000b05047227 */ /* 0x000fe200078e0004 */
[----:B------:R-:W-:Y:S01]  /*0940*/  IABS R11, R14 ;  /* 0x0000000e000b7213 */ /* 0x000fe20000000000 */
[----:B------:R-:W0:Y:S04]  /*0950*/  F2I.FTZ.U32.TRUNC.NTZ R5, R6 ;  /* 0x0000000600057305 */ /* 0x000e28000021f000 */
[----:B------:R-:W-:-:S04]  /*0960*/  IMAD.HI.U32 R4, R4, R12, RZ ;  /* 0x0000000c04047227 */ /* 0x000fc800078e00ff */
[----:B------:R-:W-:-:S04]  /*0970*/  IMAD.MOV R4, RZ, RZ, -R4 ;  /* 0x000000ffff047224 */ /* 0x000fc800078e0a04 */
[----:B------:R-:W-:Y:S02]  /*0980*/  IMAD R12, R9, R4, R12 ;  /* 0x00000004090c7224 */ /* 0x000fe400078e020c */
[----:B0-----:R-:W-:-:S03]  /*0990*/  IMAD.MOV R4, RZ, RZ, -R5 ;  /* 0x000000ffff047224 */ /* 0x001fc600078e0a05 */
[----:B------:R-:W-:Y:S01]  /*09a0*/  ISETP.GT.U32.AND P0, PT, R9, R12, PT ;  /* 0x0000000c0900720c */ /* 0x000fe20003f04070 */
[----:B------:R-:W-:Y:S02]  /*09b0*/  IMAD R7, R4, R31, RZ ;  /* 0x0000001f04077224 */ /* 0x000fe400078e02ff */
[----:B------:R-:W-:-:S04]  /*09c0*/  IMAD.MOV.U32 R4, RZ, RZ, RZ ;  /* 0x000000ffff047224 */ /* 0x000fc800078e00ff */
[----:B------:R-:W-:-:S04]  /*09d0*/  IMAD.HI.U32 R4, R5, R7, R4 ;  /* 0x0000000705047227 */ /* 0x000fc800078e0004 */
[----:B------:R-:W-:Y:S02]  /*09e0*/  IMAD.MOV.U32 R7, RZ, RZ, R8 ;  /* 0x000000ffff077224 */ /* 0x000fe400078e0008 */
[----:B------:R-:W-:Y:S02]  /*09f0*/  @!P0 IMAD.IADD R12, R12, 0x1, -R9 ;  /* 0x000000010c0c8824 */ /* 0x000fe400078e0a09 */
[----:B------:R-:W-:-:S03]  /*0a00*/  IMAD.HI.U32 R5, R4, R7, RZ ;  /* 0x0000000704057227 */ /* 0x000fc600078e00ff */
[----:B------:R-:W-:Y:S01]  /*0a10*/  ISETP.GT.U32.AND P0, PT, R9, R12, PT ;  /* 0x0000000c0900720c */ /* 0x000fe20003f04070 */
[----:B------:R-:W-:Y:S02]  /*0a20*/  IMAD.MOV R8, RZ, RZ, -R5 ;  /* 0x000000ffff087224 */ /* 0x000fe400078e0a05 */
[----:B------:R-:W-:-:S04]  /*0a30*/  IMAD.HI.U32 R6, R4, R10, RZ ;  /* 0x0000000a04067227 */ /* 0x000fc800078e00ff */
[----:B------:R-:W-:Y:S02]  /*0a40*/  IMAD R5, R31, R8, R7 ;  /* 0x000000081f057224 */ /* 0x000fe400078e0207 */
[----:B------:R-:W-:Y:S02]  /*0a50*/  IMAD.MOV R6, RZ, RZ, -R6 ;  /* 0x000000ffff067224 */ /* 0x000fe400078e0a06 */
[----:B------:R-:W-:-:S04]  /*0a60*/  IMAD.HI.U32 R7, R4, R11, RZ ;  /* 0x0000000b04077227 */ /* 0x000fc800078e00ff */
[----:B------:R-:W-:Y:S01]  /*0a70*/  @!P0 IMAD.IADD R12, R12, 0x1, -R9 ;  /* 0x000000010c0c8824 */ /* 0x000fe200078e0a09 */
[----:B------:R-:W-:Y:S01]  /*0a80*/  ISETP.NE.AND P0, PT, R22, RZ, PT ;  /* 0x000000ff1600720c */ /* 0x000fe20003f05270 */
[----:B------:R-:W-:-:S04]  /*0a90*/  IMAD.HI.U32 R8, R4, R13, RZ ;  /* 0x0000000d04087227 */ /* 0x000fc800078e00ff */
[----:B------:R-:W-:Y:S01]  /*0aa0*/  @!P5 IMAD.MOV R12, RZ, RZ, -R12 ;  /* 0x000000ffff0cd224 */ /* 0x000fe200078e0a0c */
[C---:B------:R-:W-:Y:S01]  /*0ab0*/  ISETP.GT.U32.AND P5, PT, R31.reuse, R5, PT ;  /* 0x000000051f00720c */ /* 0x040fe20003fa4070 */
[C---:B------:R-:W-:Y:S02]  /*0ac0*/  IMAD R6, R31.reuse, R6, R10 ;  /* 0x000000061f067224 */ /* 0x040fe400078e020a */
[----:B------:R-:W-:Y:S02]  /*0ad0*/  IMAD.MOV R14, RZ, RZ, -R7 ;  /* 0x000000ffff0e7224 */ /* 0x000fe400078e0a07 */
[----:B------:R-:W-:Y:S02]  /*0ae0*/  IMAD.HI.U32 R10, R4, R17, RZ ;  /* 0x00000011040a7227 */ /* 0x000fe400078e00ff */
[----:B------:R-:W-:Y:S02]  /*0af0*/  @!P0 LOP3.LUT R12, RZ, R22, RZ, 0x33, !PT ;  /* 0x00000016ff0c8212 */ /* 0x000fe400078e33ff */
[----:B------:R-:W-:Y:S01]  /*0b00*/  IMAD.MOV R16, RZ, RZ, -R8 ;  /* 0x000000ffff107224 */ /* 0x000fe200078e0a08 */
[C---:B------:R-:W-:Y:S01]  /*0b10*/  ISETP.GT.U32.AND P0, PT, R31.reuse, R6, PT ;  /* 0x000000061f00720c */ /* 0x040fe20003f04070 */
[----:B------:R-:W-:-:S02]  /*0b20*/  IMAD R8, R31, R14, R11 ;  /* 0x0000000e1f087224 */ /* 0x000fc400078e020b */
[----:B------:R-:W-:Y:S02]  /*0b30*/  @!P5 IMAD.IADD R5, R5, 0x1, -R31 ;  /* 0x000000010505d824 */ /* 0x000fe400078e0a1f */
[----:B------:R-:W-:Y:S01]  /*0b40*/  IMAD.MOV R20, RZ, RZ, -R10 ;  /* 0x000000ffff147224 */ /* 0x000fe200078e0a0a */
[C---:B------:R-:W-:Y:S01]  /*0b50*/  ISETP.GT.U32.AND P6, PT, R31.reuse, R8, PT ;  /* 0x000000081f00720c */ /* 0x040fe20003fc4070 */
[C---:B------:R-:W-:Y:S01]  /*0b60*/  IMAD R10, R31.reuse, R16, R13 ;  /* 0x000000101f0a7224 */ /* 0x040fe200078e020d */
[----:B------:R-:W-:Y:S01]  /*0b70*/  IABS R16, R37 ;  /* 0x0000002500107213 */ /* 0x000fe20000000000 */
[----:B------:R-:W-:Y:S01]  /*0b80*/  IMAD.HI.U32 R9, R4, R15, RZ ;  /* 0x0000000f04097227 */ /* 0x000fe200078e00ff */
[----:B------:R-:W-:-:S03]  /*0b90*/  ISETP.GT.U32.AND P5, PT, R31, R5, PT ;  /* 0x000000051f00720c */ /* 0x000fc60003fa4070 */
[----:B------:R-:W-:Y:S01]  /*0ba0*/  IMAD R14, R31, R20, R17 ;  /* 0x000000141f0e7224 */ /* 0x000fe200078e0211 */
[----:B------:R-:W-:Y:S01]  /*0bb0*/  IABS R17, R34 ;  /* 0x0000002200117213 */ /* 0x000fe20000000000 */
[----:B------:R-:W-:Y:S02]  /*0bc0*/  IMAD.MOV R18, RZ, RZ, -R9 ;  /* 0x000000ffff127224 */ /* 0x000fe400078e0a09 */
[----:B------:R-:W-:-:S04]  /*0bd0*/  IMAD.HI.U32 R7, R4, R16, RZ ;  /* 0x0000001004077227 */ /* 0x000fc800078e00ff */
[----:B------:R-:W-:Y:S01]  /*0be0*/  IMAD R11, R31, R18, R15 ;  /* 0x000000121f0b7224 */ /* 0x000fe200078e020f */
[----:B------:R-:W-:Y:S01]  /*0bf0*/  IABS R18, R36 ;  /* 0x0000002400127213 */ /* 0x000fe20000000000 */
[----:B------:R-:W-:-:S04]  /*0c00*/  IMAD.HI.U32 R13, R4, R19, RZ ;  /* 0x00000013040d7227 */ /* 0x000fc800078e00ff */
[----:B------:R-:W-:-:S04]  /*0c10*/  IMAD.HI.U32 R15, R4, R17, RZ ;  /* 0x00000011040f7227 */ /* 0x000fc800078e00ff */
[----:B------:R-:W-:Y:S02]  /*0c20*/  IMAD.MOV R7, RZ, RZ, -R7 ;  /* 0x000000ffff077224 */ /* 0x000fe400078e0a07 */
[----:B------:R-:W-:Y:S02]  /*0c30*/  @!P0 IMAD.IADD R6, R6, 0x1, -R31 ;  /* 0x0000000106068824 */ /* 0x000fe400078e0a1f */
[----:B------:R-:W-:Y:S02]  /*0c40*/  IMAD.MOV R20, RZ, RZ, -R13 ;  /* 0x000000ffff147224 */ /* 0x000fe400078e0a0d */
[----:B------:R-:W-:Y:S01]  /*0c50*/  IMAD.MOV R22, RZ, RZ, -R15 ;  /* 0x000000ffff167224 */ /* 0x000fe200078e0a0f */
[C---:B------:R-:W-:Y:S01]  /*0c60*/  ISETP.GT.U32.AND P0, PT, R31.reuse, R6, PT ;  /* 0x000000061f00720c */ /* 0x040fe20003f04070 */
[----:B------:R-:W-:Y:S02]  /*0c70*/  IMAD R16, R31, R7, R16 ;  /* 0x000000071f107224 */ /* 0x000fe400078e0210 */
[----:B------:R-:W-:-:S04]  /*0c80*/  IMAD.HI.U32 R7, R4, R21, RZ ;  /* 0x0000001504077227 */ /* 0x000fc800078e00ff */
[--C-:B------:R-:W-:Y:S02]  /*0c90*/  @!P6 IMAD.IADD R8, R8, 0x1, -R31.reuse ;  /* 0x000000010808e824 */ /* 0x100fe400078e0a1f */
[----:B------:R-:W-:Y:S01]  /*0ca0*/  @!P5 IMAD.IADD R5, R5, 0x1, -R31 ;  /* 0x000000010505d824 */ /* 0x000fe200078e0a1f */
[C---:B------:R-:W-:Y:S01]  /*0cb0*/  ISETP.GT.U32.AND P5, PT, R31.reuse, R10, PT ;  /* 0x0000000a1f00720c */ /* 0x040fe20003fa4070 */
[C---:B------:R-:W-:Y:S01]  /*0cc0*/  IMAD R19, R31.reuse, R20, R19 ;  /* 0x000000141f137224 */ /* 0x040fe200078e0213 */
[C---:B------:R-:W-:Y:S01]  /*0cd0*/  ISETP.GT.U32.AND P6, PT, R31.reuse, R8, PT ;  /* 0x000000081f00720c */ /* 0x040fe20003fc4070 */
[----:B------:R-:W-:Y:S02]  /*0ce0*/  IMAD R20, R31, R22, R17 ;  /* 0x000000161f147224 */ /* 0x000fe400078e0211 */
[----:B------:R-:W-:Y:S02]  /*0cf0*/  IMAD.MOV R22, RZ, RZ, -R7 ;  /* 0x000000ffff167224 */ /* 0x000fe400078e0a07 */
[----:B------:R-:W-:-:S02]  /*0d00*/  IMAD.MOV.U32 R7, RZ, RZ, R5 ;  /* 0x000000ffff077224 */ /* 0x000fc400078e0005 */
[----:B------:R-:W-:-:S04]  /*0d10*/  IMAD.HI.U32 R9, R4, R18, RZ ;  /* 0x0000001204097227 */ /* 0x000fc800078e00ff */
[----:B------:R-:W-:Y:S01]  /*0d20*/  @!P1 IMAD.MOV R7, RZ, RZ, -R7 ;  /* 0x000000ffff079224 */ /* 0x000fe200078e0a07 */
[C---:B------:R-:W-:Y:S01]  /*0d30*/  ISETP.GT.U32.AND P1, PT, R31.reuse, R11, PT ;  /* 0x0000000b1f00720c */ /* 0x040fe20003f24070 */
[----:B------:R-:W-:Y:S01]  /*0d40*/  @!P0 IMAD.IADD R6, R6, 0x1, -R31 ;  /* 0x0000000106068824 */ /* 0x000fe200078e0a1f */
[C---:B------:R-:W-:Y:S01]  /*0d50*/  ISETP.GT.U32.AND P0, PT, R31.reuse, R14, PT ;  /* 0x0000000e1f00720c */ /* 0x040fe20003f04070 */
[----:B------:R-:W-:Y:S02]  /*0d60*/  IMAD.MOV R9, RZ, RZ, -R9 ;  /* 0x000000ffff097224 */ /* 0x000fe400078e0a09 */
[--C-:B------:R-:W-:Y:S01]  /*0d70*/  @!P6 IMAD.IADD R8, R8, 0x1, -R31.reuse ;  /* 0x000000010808e824 */ /* 0x100fe200078e0a1f */
[C---:B------:R-:W-:Y:S01]  /*0d80*/  ISETP.GT.U32.AND P6, PT, R31.reuse, R16, PT ;  /* 0x000000101f00720c */ /* 0x040fe20003fc4070 */
[----:B------:R-:W-:Y:S02]  /*0d90*/  @!P5 IMAD.IADD R10, R10, 0x1, -R31 ;  /* 0x000000010a0ad824 */ /* 0x000fe400078e0a1f */
[C---:B------:R-:W-:Y:S01]  /*0da0*/  IMAD R18, R31.reuse, R9, R18 ;  /* 0x000000091f127224 */ /* 0x040fe200078e0212 */
[----:B------:R-:W-:Y:S01]  /*0db0*/  IABS R9, R32 ;  /* 0x0000002000097213 */ /* 0x000fe20000000000 */
[----:B------:R-:W-:-:S02]  /*0dc0*/  IMAD R21, R31, R22, R21 ;  /* 0x000000161f157224 */ /* 0x000fc400078e0215 */
[--C-:B------:R-:W-:Y:S01]  /*0dd0*/  @!P1 IMAD.IADD R11, R11, 0x1, -R31.reuse ;  /* 0x000000010b0b9824 */ /* 0x100fe200078e0a1f */
[C---:B------:R-:W-:Y:S01]  /*0de0*/  ISETP.GT.U32.AND P1, PT, R31.reuse, R10, PT ;  /* 0x0000000a1f00720c */ /* 0x040fe20003f24070 */
[----:B------:R-:W-:Y:S01]  /*0df0*/  @!P0 IMAD.IADD R14, R14, 0x1, -R31 ;  /* 0x000000010e0e8824 */ /* 0x000fe200078e0a1f */
[C---:B------:R-:W-:Y:S01]  /*0e00*/  ISETP.GT.U32.AND P5, PT, R31.reuse, R18, PT ;  /* 0x000000121f00720c */ /* 0x040fe20003fa4070 */
[----:B------:R-:W-:Y:S01]  /*0e10*/  IMAD.HI.U32 R5, R4, R9, RZ ;  /* 0x0000000904057227 */ /* 0x000fe200078e00ff */
[----:B------:R-:W-:-:S03]  /*0e20*/  ISETP.GT.U32.AND P0, PT, R31, R11, PT ;  /* 0x0000000b1f00720c */ /* 0x000fc60003f04070 */
[----:B------:R-:W-:Y:S01]  /*0e30*/  @!P6 IMAD.IADD R16, R16, 0x1, -R31 ;  /* 0x000000011010e824 */ /* 0x000fe200078e0a1f */
[----:B------:R-:W-:Y:S01]  /*0e40*/  ISETP.GT.U32.AND P6, PT, R31, R14, PT ;  /* 0x0000000e1f00720c */ /* 0x000fe20003fc4070 */
[----:B------:R-:W-:Y:S02]  /*0e50*/  IMAD.MOV R22, RZ, RZ, -R5 ;  /* 0x000000ffff167224 */ /* 0x000fe400078e0a05 */
[----:B------:R-:W-:-:S04]  /*0e60*/  IMAD.HI.U32 R5, R4, R24, RZ ;  /* 0x0000001804057227 */ /* 0x000fc800078e00ff */
[----:B------:R-:W-:Y:S01]  /*0e70*/  @!P1 IMAD.IADD R10, R10, 0x1, -R31 ;  /* 0x000000010a0a9824 */ /* 0x000fe200078e0a1f */
[C---:B------:R-:W-:Y:S01]  /*0e80*/  ISETP.GT.U32.AND P1, PT, R31.reuse, R19, PT ;  /* 0x000000131f00720c */ /* 0x040fe20003f24070 */
[C---:B------:R-:W-:Y:S02]  /*0e90*/  IMAD R22, R31.reuse, R22, R9 ;  /* 0x000000161f167224 */ /* 0x040fe400078e0209 */
[----:B------:R-:W-:Y:S02]  /*0ea0*/  IMAD.MOV.U32 R9, RZ, RZ, R6 ;  /* 0x000000ffff097224 */ /* 0x000fe400078e0006 */
[----:B------:R-:W-:Y:S01]  /*0eb0*/  @!P5 IMAD.IADD R18, R18, 0x1, -R31 ;  /* 0x000000011212d824 */ /* 0x000fe200078e0a1f */
[----:B------:R-:W-:Y:S01]  /*0ec0*/  ISETP.GT.U32.AND P5, PT, R31, R16, PT ;  /* 0x000000101f00720c */ /* 0x000fe20003fa4070 */
[----:B------:R-:W-:Y:S02]  /*0ed0*/  @!P2 IMAD.MOV R9, RZ, RZ, -R9 ;  /* 0x000000ffff09a224 */ /* 0x000fe400078e0a09 */
[----:B------:R-:W-:Y:S01]  /*0ee0*/  @!P0 IMAD.IADD R11, R11, 0x1, -R31 ;  /* 0x000000010b0b8824 */ /* 0x000fe200078e0a1f */
[C---:B------:R-:W-:Y:S01]  /*0ef0*/  ISETP.GT.U32.AND P2, PT, R31.reuse, R18, PT ;  /* 0x000000121f00720c */ /* 0x040fe20003f44070 */
[----:B------:R-:W-:Y:S01]  /*0f00*/  IMAD.HI.U32 R13, R4, R25, RZ ;  /* 0x00000019040d7227 */ /* 0x000fe200078e00ff */
[----:B------:R-:W-:-:S03]  /*0f10*/  ISETP.GT.U32.AND P0, PT, R31, R20, PT ;  /* 0x000000141f00720c */ /* 0x000fc60003f04070 */
[----:B------:R-:W-:Y:S01]  /*0f20*/  @!P6 IMAD.IADD R14, R14, 0x1, -R31 ;  /* 0x000000010e0ee824 */ /* 0x000fe200078e0a1f */
[----:B------:R-:W-:Y:S01]  /*0f30*/  ISETP.GT.U32.AND P6, PT, R31, R21, PT ;  /* 0x000000151f00720c */ /* 0x000fe20003fc4070 */
[----:B------:R-:W-:Y:S02]  /*0f40*/  IMAD.MOV R5, RZ, RZ, -R5 ;  /* 0x000000ffff057224 */ /* 0x000fe400078e0a05 */
[----:B------:R-:W-:Y:S02]  /*0f50*/  IMAD.MOV R6, RZ, RZ, -R13 ;  /* 0x000000ffff067224 */ /* 0x000fe400078e0a0d */
[----:B------:R-:W-:Y:S01]  /*0f60*/  @!P1 IMAD.IADD R19, R19, 0x1, -R31 ;  /* 0x0000000113139824 */ /* 0x000fe200078e0a1f */
[----:B------:R-:W-:Y:S01]  /*0f70*/  ISETP.GE.AND P1, PT, R27, RZ, PT ;  /* 0x000000ff1b00720c */ /* 0x000fe20003f26270 */
[C---:B------:R-:W-:Y:S01]  /*0f80*/  IMAD R24, R31.reuse, R5, R24 ;  /* 0x000000051f187224 */ /* 0x040fe200078e0218 */
[----:B------:R-:W-:Y:S01]  /*0f90*/  IABS R27, R0 ;  /* 0x00000000001b7213 */ /* 0x000fe20000000000 */
[C---:B------:R-:W-:Y:S01]  /*0fa0*/  IMAD R25, R31.reuse, R6, R25 ;  /* 0x000000061f197224 */ /* 0x040fe200078e0219 */
[--C-:B------:R-:W-:Y:S01]  /*0fb0*/  SHF.R.U32.HI R6, RZ, 0x2, R2.reuse ;  /* 0x00000002ff067819 */ /* 0x100fe20000011602 */
[--C-:B------:R-:W-:Y:S01]  /*0fc0*/  @!P2 IMAD.IADD R18, R18, 0x1, -R31.reuse ;  /* 0x000000011212a824 */ /* 0x100fe200078e0a1f */
[C---:B------:R-:W-:Y:S01]  /*0fd0*/  ISETP.GT.U32.AND P2, PT, R31.reuse, R24, PT ;  /* 0x000000181f00720c */ /* 0x040fe20003f44070 */
[--C-:B------:R-:W-:Y:S01]  /*0fe0*/  @!P0 IMAD.IADD R20, R20, 0x1, -R31.reuse ;  /* 0x0000000114148824 */ /* 0x100fe200078e0a1f */
[----:B------:R-:W-:Y:S01]  /*0ff0*/  ISETP.GT.U32.AND P0, PT, R31, R25, PT ;  /* 0x000000191f00720c */ /* 0x000fe20003f04070 */
[----:B------:R-:W-:Y:S01]  /*1000*/  @!P6 IMAD.IADD R21, R21, 0x1, -R31 ;  /* 0x000000011515e824 */ /* 0x000fe200078e0a1f */
[----:B------:R-:W-:Y:S01]  /*1010*/  ISETP.GE.AND P6, PT, R38, RZ, PT ;  /* 0x000000ff2600720c */ /* 0x000fe20003fc6270 */
[----:B------:R-:W-:Y:S01]  /*1020*/  IMAD.MOV.U32 R17, RZ, RZ, R11 ;  /* 0x000000ffff117224 */ /* 0x000fe200078e000b */
[----:B------:R-:W-:Y:S01]  /*1030*/  SHF.R.U32.HI R11, RZ, 0x1, R2 ;  /* 0x00000001ff0b7819 */ /* 0x000fe20000011602 */
[----:B------:R-:W-:Y:S01]  /*1040*/  IMAD.HI.U32 R5, R4, R26, RZ ;  /* 0x0000001a04057227 */ /* 0x000fe200078e00ff */
[----:B------:R-:W-:-:S03]  /*1050*/  SGXT.U32 R6, R6, 0x3 ;  /* 0x000000030606781a */ /* 0x000fc60000000000 */
[----:B------:R-:W-:Y:S01]  /*1060*/  @!P1 IMAD.MOV R17, RZ, RZ, -R17 ;  /* 0x000000ffff119224 */ /* 0x000fe200078e0a11 */
[----:B------:R-:W-:Y:S01]  /*1070*/  ISETP.GT.U32.AND P1, PT, R31, R21, PT ;  /* 0x000000151f00720c */ /* 0x000fe20003f24070 */
[----:B------:R-:W-:Y:S01]  /*1080*/  IMAD.HI.U32 R4, R4, R27, RZ ;  /* 0x0000001b04047227 */ /* 0x000fe200078e00ff */
[----:B------:R-:W-:-:S03]  /*1090*/  LOP3.LUT R6, R6, 0x10, R11, 0xf8, !PT ;  /* 0x0000001006067812 */ /* 0x000fc600078ef80b */
[----:B------:R-:W-:Y:S02]  /*10a0*/  IMAD.MOV R4, RZ, RZ, -R4 ;  /* 0x000000ffff047224 */ /* 0x000fe400078e0a04 */
[--C-:B------:R-:W-:Y:S01]  /*10b0*/  @!P2 IMAD.IADD R24, R24, 0x1, -R31.reuse ;  /* 0x000000011818a824 */ /* 0x100fe200078e0a1f */
[----:B------:R-:W-:Y:S01]  /*10c0*/  ISETP.GE.AND P2, PT, R36, RZ, PT ;  /* 0x000000ff2400720c */ /* 0x000fe20003f46270 */
[----:B------:R-:W-:Y:S01]  /*10d0*/  @!P0 IMAD.IADD R25, R25, 0x1, -R31 ;  /* 0x0000000119198824 */ /* 0x000fe200078e0a1f */
[C---:B------:R-:W-:Y:S01]  /*10e0*/  ISETP.GT.U32.AND P0, PT, R31.reuse, R19, PT ;  /* 0x000000131f00720c */ /* 0x040fe20003f04070 */
[C---:B------:R-:W-:Y:S02]  /*10f0*/  IMAD R27, R31.reuse, R4, R27 ;  /* 0x000000041f1b7224 */ /* 0x040fe400078e021b */
[----:B------:R-:W-:Y:S01]  /*1100*/  @!P5 IMAD.IADD R16, R16, 0x1, -R31 ;  /* 0x000000011010d824 */ /* 0x000fe200078e0a1f */
[----:B------:R-:W-:Y:S01]  /*1110*/  ISETP.GT.U32.AND P5, PT, R31, R22, PT ;  /* 0x000000161f00720c */ /* 0x000fe20003fa4070 */
[----:B------:R-:W-:-:S02]  /*1120*/  IMAD.MOV R5, RZ, RZ, -R5 ;  /* 0x000000ffff057224 */ /* 0x000fc400078e0a05 */
[--C-:B------:R-:W-:Y:S01]  /*1130*/  @!P1 IMAD.IADD R21, R21, 0x1, -R31.reuse ;  /* 0x0000000115159824 */ /* 0x100fe200078e0a1f */
[C---:B------:R-:W-:Y:S01]  /*1140*/  ISETP.GT.U32.AND P1, PT, R31.reuse, R27, PT ;  /* 0x0000001b1f00720c */ /* 0x040fe20003f24070 */
[C---:B------:R-:W-:Y:S01]  /*1150*/  IMAD R26, R31.reuse, R5, R26 ;  /* 0x000000051f1a7224 */ /* 0x040fe200078e021a */
[----:B------:R-:W-:Y:S01]  /*1160*/  LOP3.LUT R5, R2, 0x3, RZ, 0xc0, !PT ;  /* 0x0000000302057812 */ /* 0x000fe200078ec0ff */
[----:B------:R-:W-:Y:S02]  /*1170*/  IMAD.MOV.U32 R15, RZ, RZ, R10 ;  /* 0x000000ffff0f7224 */ /* 0x000fe400078e000a */
[----:B------:R-:W-:Y:S01]  /*1180*/  @!P2 IMAD.MOV R18, RZ, RZ, -R18 ;  /* 0x000000ffff12a224 */ /* 0x000fe200078e0a12 */
[----:B------:R-:W-:Y:S01]  /*1190*/  ISETP.GT.U32.AND P2, PT, R31, R26, PT ;  /* 0x0000001a1f00720c */ /* 0x000fe20003f44070 */
[----:B------:R-:W-:Y:S01]  /*11a0*/  @!P0 IMAD.IADD R19, R19, 0x1, -R31 ;  /* 0x0000000113138824 */ /* 0x000fe200078e0a1f */
[----:B------:R-:W-:Y:S01]  /*11b0*/  ISETP.GE.AND P0, PT, R35, RZ, PT ;  /* 0x000000ff2300720c */ /* 0x000fe20003f06270 */
[----:B------:R-:W-:Y:S01]  /*11c0*/  @!P3 IMAD.MOV R15, RZ, RZ, -R15 ;  /* 0x000000ffff0fb224 */ /* 0x000fe200078e0a0f */
[----:B------:R-:W-:Y:S01]  /*11d0*/  ISETP.GT.U32.AND P3, PT, R31, R20, PT ;  /* 0x000000141f00720c */ /* 0x000fe20003f64070 */
[--C-:B------:R-:W-:Y:S01]  /*11e0*/  @!P5 IMAD.IADD R22, R22, 0x1, -R31.reuse ;  /* 0x000000011616d824 */ /* 0x100fe200078e0a1f */
[----:B------:R-:W-:Y:S01]  /*11f0*/  ISETP.GE.AND P5, PT, R37, RZ, PT ;  /* 0x000000ff2500720c */ /* 0x000fe20003fa6270 */
[----:B------:R-:W-:Y:S01]  /*1200*/  @!P1 IMAD.IADD R27, R27, 0x1, -R31 ;  /* 0x000000011b1b9824 */ /* 0x000fe200078e0a1f */
[----:B------:R-:W0:Y:S01]  /*1210*/  LDC.64 R10, c[0x0][0x218] ;  /* 0x00008600ff0a7b82 */ /* 0x000e220000000a00 */
[----:B------:R-:W-:-:S02]  /*1220*/  IMAD.MOV.U32 R13, RZ, RZ, R8 ;  /* 0x000000ffff0d7224 */ /* 0x000fc400078e0008 */
[----:B------:R-:W-:Y:S01]  /*1230*/  IMAD.SHL.U32 R8, R2, 0x40, RZ ;  /* 0x0000004002087824 */ /* 0x000fe200078e00ff */
[----:B------:R-:W-:Y:S01]  /*1240*/  ISETP.GT.U32.AND P1, PT, R31, R27, PT ;  /* 0x0000001b1f00720c */ /* 0x000fe20003f24070 */
[----:B------:R-:W-:Y:S02]  /*1250*/  @!P2 IMAD.IADD R26, R26, 0x1, -R31 ;  /* 0x000000011a1aa824 */ /* 0x000fe400078e0a1f */
[----:B------:R-:W-:Y:S01]  /*1260*/  @!P0 IMAD.MOV R19, RZ, RZ, -R19 ;  /* 0x000000ffff138224 */ /* 0x000fe200078e0a13 */
[----:B------:R-:W-:Y:S01]  /*1270*/  ISETP.GE.AND P0, PT, R29, RZ, PT ;  /* 0x000000ff1d00720c */ /* 0x000fe20003f06270 */
[----:B------:R-:W-:Y:S01]  /*1280*/  @!P3 IMAD.IADD R20, R20, 0x1, -R31 ;  /* 0x000000011414b824 */ /* 0x000fe200078e0a1f */
[----:B------:R-:W-:Y:S01]  /*1290*/  ISETP.GE.AND P3, PT, R34, RZ, PT ;  /* 0x000000ff2200720c */ /* 0x000fe20003f66270 */
[----:B------:R-:W-:Y:S01]  /*12a0*/  IMAD.SHL.U32 R4, R2, 0x8, RZ ;  /* 0x0000000802047824 */ /* 0x000fe200078e00ff */
[----:B------:R-:W-:Y:S01]  /*12b0*/  LOP3.LUT R29, R8, 0x1c0, RZ, 0xc0, !PT ;  /* 0x000001c0081d7812 */ /* 0x000fe200078ec0ff */
[----:B------:R-:W-:Y:S01]  /*12c0*/  @!P4 IMAD.MOV R13, RZ, RZ, -R13 ;  /* 0x000000ffff0dc224 */ /* 0x000fe200078e0a0d */
[C---:B------:R-:W-:Y:S01]  /*12d0*/  ISETP.GT.U32.AND P4, PT, R31.reuse, R22, PT ;  /* 0x000000161f00720c */ /* 0x040fe20003f84070 */
[----:B------:R-:W-:Y:S01]  /*12e0*/  @!P6 IMAD.MOV R14, RZ, RZ, -R14 ;  /* 0x000000ffff0ee224 */ /* 0x000fe200078e0a0e */
[C---:B------:R-:W-:Y:S01]  /*12f0*/  ISETP.GT.U32.AND P6, PT, R31.reuse, R24, PT ;  /* 0x000000181f00720c */ /* 0x040fe20003fc4070 */
[----:B------:R-:W-:Y:S01]  /*1300*/  @!P5 IMAD.MOV R16, RZ, RZ, -R16 ;  /* 0x000000ffff10d224 */ /* 0x000fe200078e0a10 */
[----:B------:R-:W-:Y:S01]  /*1310*/  ISETP.GT.U32.AND P5, PT, R31, R25, PT ;  /* 0x000000191f00720c */ /* 0x000fe20003fa4070 */
[----:B------:R-:W-:Y:S01]  /*1320*/  IMAD R5, R5, 0x110, RZ ;  /* 0x0000011005057824 */ /* 0x000fe200078e02ff */
[----:B------:R-:W-:Y:S01]  /*1330*/  ISETP.GT.U32.AND P2, PT, R31, R26, PT ;  /* 0x0000001a1f00720c */ /* 0x000fe20003f44070 */
[----:B------:R-:W-:Y:S01]  /*1340*/  IMAD.SHL.U32 R8, R2, 0x2, RZ ;  /* 0x0000000202087824 */ /* 0x000fe200078e00ff */
[----:B------:R-:W-:Y:S01]  /*1350*/  LOP3.LUT R29, R29, 0x30, R4, 0xf8, !PT ;  /* 0x000000301d1d7812 */ /* 0x000fe200078ef804 */
[--C-:B------:R-:W-:Y:S01]  /*1360*/  @!P1 IMAD.IADD R27, R27, 0x1, -R31.reuse ;  /* 0x000000011b1b9824 */ /* 0x100fe200078e0a1f */
[----:B------:R-:W-:Y:S01]  /*1370*/  LOP3.LUT R5, R5, R6, RZ, 0x3c, !PT ;  /* 0x0000000605057212 */ /* 0x000fe200078e3cff */
[----:B------:R-:W-:Y:S01]  /*1380*/  @!P3 IMAD.MOV R20, RZ, RZ, -R20 ;  /* 0x000000ffff14b224 */ /* 0x000fe200078e0a14 */
[----:B------:R-:W-:Y:S01]  /*1390*/  LOP3.LUT R6, R29, 0x30, R8, 0x78, !PT ;  /* 0x000000301d067812 */ /* 0x000fe200078e7808 */
[--C-:B------:R-:W-:Y:S01]  /*13a0*/  @!P4 IMAD.IADD R22, R22, 0x1, -R31.reuse ;  /* 0x000000011616c824 */ /* 0x100fe200078e0a1f */
[----:B------:R-:W-:Y:S01]  /*13b0*/  ISETP.NE.AND P1, PT, R23, RZ, PT ;  /* 0x000000ff1700720c */ /* 0x000fe20003f25270 */
[--C-:B------:R-:W-:Y:S01]  /*13c0*/  @!P6 IMAD.IADD R24, R24, 0x1, -R31.reuse ;  /* 0x000000011818e824 */ /* 0x100fe200078e0a1f */
[----:B------:R-:W-:Y:S01]  /*13d0*/  LOP3.LUT R8, RZ, R23, RZ, 0x33, !PT ;  /* 0x00000017ff087212 */ /* 0x000fe200078e33ff */
[--C-:B------:R-:W-:Y:S01]  /*13e0*/  @!P5 IMAD.IADD R25, R25, 0x1, -R31.reuse ;  /* 0x000000011919d824 */ /* 0x100fe200078e0a1f */
[----:B------:R-:W-:Y:S01]  /*13f0*/  ISETP.GE.AND P3, PT, R0, RZ, PT ;  /* 0x000000ff0000720c */ /* 0x000fe20003f66270 */
[----:B------:R-:W-:Y:S01]  /*1400*/  @!P2 IMAD.IADD R26, R26, 0x1, -R31 ;  /* 0x000000011a1aa824 */ /* 0x000fe200078e0a1f */
[----:B------:R-:W-:Y:S01]  /*1410*/  SEL R7, R8, R7, !P1 ;  /* 0x0000000708077207 */ /* 0x000fe20004800000 */
[----:B------:R-:W-:Y:S01]  /*1420*/  @!P0 IMAD.MOV R25, RZ, RZ, -R25 ;  /* 0x000000ffff198224 */ /* 0x000fe200078e0a19 */
[----:B------:R-:W-:-:S02]  /*1430*/  ISETP.GE.AND P4, PT, R33, RZ, PT ;  /* 0x000000ff2100720c */ /* 0x000fc40003f86270 */
[----:B------:R-:W-:Y:S01]  /*1440*/  ISETP.GE.AND P6, PT, R32, RZ, PT ;  /* 0x000000ff2000720c */ /* 0x000fe20003fc6270 */
[----:B------:R-:W-:Y:S01]  /*1450*/  IMAD R7, R7, UR6, RZ ;  /* 0x0000000607077c24 */ /* 0x000fe2000f8e02ff */
[----:B------:R-:W-:Y:S02]  /*1460*/  ISETP.GE.AND P5, PT, R30, RZ, PT ;  /* 0x000000ff1e00720c */ /* 0x000fe40003fa6270 */
[----:B------:R-:W-:Y:S02]  /*1470*/  ISETP.GE.AND P2, PT, R28, RZ, PT ;  /* 0x000000ff1c00720c */ /* 0x000fe40003f46270 */
[C---:B------:R-:W-:Y:S01]  /*1480*/  SEL R15, R8.reuse, R15, !P1 ;  /* 0x0000000f080f7207 */ /* 0x040fe20004800000 */
[----:B------:R-:W-:Y:S01]  /*1490*/  @!P3 IMAD.MOV R27, RZ, RZ, -R27 ;  /* 0x000000ffff1bb224 */ /* 0x000fe200078e0a1b */
[C---:B------:R-:W-:Y:S02]  /*14a0*/  SEL R13, R8.reuse, R13, !P1 ;  /* 0x0000000d080d7207 */ /* 0x040fe40004800000 */
[C---:B------:R-:W-:Y:S01]  /*14b0*/  SEL R14, R8.reuse, R14, !P1 ;  /* 0x0000000e080e7207 */ /* 0x040fe20004800000 */
[----:B------:R-:W-:Y:S01]  /*14c0*/  IMAD R15, R15, UR6, RZ ;  /* 0x000000060f0f7c24 */ /* 0x000fe2000f8e02ff */
[-C--:B0-----:R-:W-:Y:S01]  /*14d0*/  IADD3 R23, P0, R7, R10.reuse, RZ ;  /* 0x0000000a07177210 */ /* 0x081fe20007f1e0ff */
[----:B------:R-:W-:Y:S01]  /*14e0*/  IMAD R13, R13, UR6, RZ ;  /* 0x000000060d0d7c24 */ /* 0x000fe2000f8e02ff */
[----:B------:R-:W-:Y:S01]  /*14f0*/  SEL R9, R8, R9, !P1 ;  /* 0x0000000908097207 */ /* 0x000fe20004800000 */
[----:B------:R-:W-:Y:S01]  /*1500*/  @!P4 IMAD.MOV R21, RZ, RZ, -R21 ;  /* 0x000000ffff15c224 */ /* 0x000fe200078e0a15 */
[----:B------:R-:W-:Y:S01]  /*1510*/  R2UR UR36, R23 ;  /* 0x00000000172472ca */ /* 0x000fe200000e0000 */
[----:B------:R-:W-:Y:S01]  /*1520*/  IMAD R23, R14, UR6, RZ ;  /* 0x000000060e177c24 */ /* 0x000fe2000f8e02ff */
[----:B------:R-:W-:Y:S01]  /*1530*/  IADD3 R28, P3, R15, R10, RZ ;  /* 0x0000000a0f1c7210 */ /* 0x000fe20007f7e0ff */
[----:B------:R-:W-:Y:S01]  /*1540*/  @!P6 IMAD.MOV R22, RZ, RZ, -R22 ;  /* 0x000000ffff16e224 */ /* 0x000fe200078e0a16 */
[C---:B------:R-:W-:Y:S01]  /*1550*/  SEL R19, R8.reuse, R19, !P1 ;  /* 0x0000001308137207 */ /* 0x040fe20004800000 */
[----:B------:R-:W-:Y:S01]  /*1560*/  @!P5 IMAD.MOV R24, RZ, RZ, -R24 ;  /* 0x000000ffff18d224 */ /* 0x000fe200078e0a18 */
[C---:B------:R-:W-:Y:S01]  /*1570*/  SEL R17, R8.reuse, R17, !P1 ;  /* 0x0000001108117207 */ /* 0x040fe20004800000 */
[----:B------:R-:W-:Y:S01]  /*1580*/  @!P2 IMAD.MOV R26, RZ, RZ, -R26 ;  /* 0x000000ffff1aa224 */ /* 0x000fe200078e0a1a */
[----:B------:R-:W-:Y:S01]  /*1590*/  SEL R16, R8, R16, !P1 ;  /* 0x0000001008107207 */ /* 0x000fe20004800000 */
[----:B------:R-:W-:Y:S01]  /*15a0*/  IMAD R9, R9, UR6, RZ ;  /* 0x0000000609097c24 */ /* 0x000fe2000f8e02ff */
[----:B------:R-:W-:Y:S01]  /*15b0*/  R2UR UR30, R28 ;  /* 0x000000001c1e72ca */ /* 0x000fe200000e0000 */
[----:B------:R-:W-:Y:S01]  /*15c0*/  IMAD R19, R19, UR6, RZ ;  /* 0x0000000613137c24 */ /* 0x000fe2000f8e02ff */
[-C--:B------:R-:W-:Y:S01]  /*15d0*/  IADD3 R29, P2, R13, R10.reuse, RZ ;  /* 0x0000000a0d1d7210 */ /* 0x080fe20007f5e0ff */
[----:B------:R-:W-:Y:S01]  /*15e0*/  IMAD R17, R17, UR6, RZ ;  /* 0x0000000611117c24 */ /* 0x000fe2000f8e02ff */
[----:B------:R-:W-:Y:S01]  /*15f0*/  IADD3 R14, P5, R23, R10, RZ ;  /* 0x0000000a170e7210 */ /* 0x000fe20007fbe0ff */
[----:B------:R-:W-:Y:S01]  /*1600*/  IMAD R31, R16, UR6, RZ ;  /* 0x00000006101f7c24 */ /* 0x000fe2000f8e02ff */
[----:B------:R-:W-:-:S02]  /*1610*/  SHF.R.S32.HI R28, RZ, 0x1f, R13 ;  /* 0x0000001fff1c7819 */ /* 0x000fc4000001140d */
[C---:B------:R-:W-:Y:S02]  /*1620*/  SEL R18, R8.reuse, R18, !P1 ;  /* 0x0000001208127207 */ /* 0x040fe40004800000 */
[----:B------:R-:W-:Y:S01]  /*1630*/  SEL R20, R8, R20, !P1 ;  /* 0x0000001408147207 */ /* 0x000fe20004800000 */
[----:B------:R-:W-:Y:S01]  /*1640*/  IMAD.X R28, R28, 0x1, R11, P2 ;  /* 0x000000011c1c7824 */ /* 0x000fe200010e060b */
[----:B------:R-:W-:Y:S01]  /*1650*/  SEL R21, R8, R21, !P1 ;  /* 0x0000001508157207 */ /* 0x000fe20004800000 */
[----:B------:R-:W-:Y:S01]  /*1660*/  IMAD R33, R18, UR6, RZ ;  /* 0x0000000612217c24 */ /* 0x000fe2000f8e02ff */
[----:B------:R-:W-:Y:S01]  /*1670*/  SEL R22, R8, R22, !P1 ;  /* 0x0000001608167207 */ /* 0x000fe20004800000 */
[----:B------:R-:W-:Y:S01]  /*1680*/  IMAD R35, R20, UR6, RZ ;  /* 0x0000000614237c24 */ /* 0x000fe2000f8e02ff */
[C---:B------:R-:W-:Y:S02]  /*1690*/  SEL R24, R8.reuse, R24, !P1 ;  /* 0x0000001808187207 */ /* 0x040fe40004800000 */
[----:B------:R-:W-:-:S02]  /*16a0*/  SEL R25, R8, R25, !P1 ;  /* 0x0000001908197207 */ /* 0x000fc40004800000 */
[C---:B------:R-:W-:Y:S02]  /*16b0*/  SEL R26, R8.reuse, R26, !P1 ;  /* 0x0000001a081a7207 */ /* 0x040fe40004800000 */
[----:B------:R-:W-:Y:S01]  /*16c0*/  SEL R8, R8, R27, !P1 ;  /* 0x0000001b08087207 */ /* 0x000fe20004800000 */
[----:B------:R-:W-:Y:S01]  /*16d0*/  IMAD R25, R25, UR6, RZ ;  /* 0x0000000619197c24 */ /* 0x000fe2000f8e02ff */
[-C--:B------:R-:W-:Y:S02]  /*16e0*/  IADD3 R27, P1, R9, R10.reuse, RZ ;  /* 0x0000000a091b7210 */ /* 0x080fe40007f3e0ff */
[----:B------:R-:W-:Y:S02]  /*16f0*/  SHF.R.S32.HI R30, RZ, 0x1f, R7 ;  /* 0x0000001fff1e7819 */ /* 0x000fe40000011407 */
[----:B------:R-:W-:Y:S02]  /*1700*/  R2UR UR26, R14 ;  /* 0x000000000e1a72ca */ /* 0x000fe400000e0000 */
[----:B------:R-:W-:Y:S01]  /*1710*/  SHF.R.S32.HI R14, RZ, 0x1f, R9 ;  /* 0x0000001fff0e7819 */ /* 0x000fe20000011409 */
[----:B------:R-:W-:Y:S01]  /*1720*/  IMAD.X R30, R30, 0x1, R11, P0 ;  /* 0x000000011e1e7824 */ /* 0x000fe200000e060b */
[----:B------:R-:W-:-:S02]  /*1730*/  IADD3 R9, P2, R19, R10, RZ ;  /* 0x0000000a13097210 */ /* 0x000fc40007f5e0ff */
[----:B------:R-:W-:Y:S02]  /*1740*/  R2UR UR34, R27 ;  /* 0x000000001b2272ca */ /* 0x000fe400000e0000 */
[-C--:B------:R-:W-:Y:S02]  /*1750*/  IADD3 R27, P4, R17, R10.reuse, RZ ;  /* 0x0000000a111b7210 */ /* 0x080fe40007f9e0ff */
[----:B------:R-:W-:Y:S02]  /*1760*/  SHF.R.S32.HI R16, RZ, 0x1f, R15 ;  /* 0x0000001fff107819 */ /* 0x000fe4000001140f */
[----:B------:R-:W-:Y:S02]  /*1770*/  IADD3 R15, P0, R31, R10, RZ ;  /* 0x0000000a1f0f7210 */ /* 0x000fe40007f1e0ff */
[----:B------:R-:W-:Y:S01]  /*1780*/  R2UR UR20, R9 ;  /* 0x00000000091472ca */ /* 0x000fe200000e0000 */
[----:B------:R-:W-:Y:S01]  /*1790*/  IMAD R9, R22, UR6, RZ ;  /* 0x0000000616097c24 */ /* 0x000fe2000f8e02ff */
[----:B------:R-:W-:Y:S01]  /*17a0*/  R2UR UR32, R29 ;  /* 0x000000001d2072ca */ /* 0x000fe200000e0000 */
[--C-:B------:R-:W-:Y:S01]  /*17b0*/  IMAD.X R29, R14, 0x1, R11.reuse, P1 ;  /* 0x000000010e1d7824 */ /* 0x100fe200008e060b */
[----:B------:R-:W-:Y:S01]  /*17c0*/  R2UR UR28, R27 ;  /* 0x000000001b1c72ca */ /* 0x000fe200000e0000 */
[----:B------:R-:W-:Y:S01]  /*17d0*/  IMAD.X R27, R16, 0x1, R11, P3 ;  /* 0x00000001101b7824 */ /* 0x000fe200018e060b */
[----:B------:R-:W-:-:S02]  /*17e0*/  SHF.R.S32.HI R22, RZ, 0x1f, R23 ;  /* 0x0000001fff167819 */ /* 0x000fc40000011417 */
[----:B------:R-:W-:Y:S01]  /*17f0*/  R2UR UR24, R15 ;  /* 0x000000000f1872ca */ /* 0x000fe200000e0000 */
[----:B------:R-:W-:Y:S01]  /*1800*/  IMAD R15, R24, UR6, RZ ;  /* 0x00000006180f7c24 */ /* 0x000fe2000f8e02ff */
[----:B------:R-:W-:Y:S01]  /*1810*/  SHF.R.S32.HI R14, RZ, 0x1f, R17 ;  /* 0x0000001fff0e7819 */ /* 0x000fe20000011411 */
[--C-:B------:R-:W-:Y:S01]  /*1820*/  IMAD.X R22, R22, 0x1, R11.reuse, P5 ;  /* 0x0000000116167824 */ /* 0x100fe200028e060b */
[-C--:B------:R-:W-:Y:S02]  /*1830*/  IADD3 R7, P3, R35, R10.reuse, RZ ;  /* 0x0000000a23077210 */ /* 0x080fe40007f7e0ff */
[----:B------:R-:W-:Y:S01]  /*1840*/  IADD3 R17, P5, R9, R10, RZ ;  /* 0x0000000a09117210 */ /* 0x000fe20007fbe0ff */
[----:B------:R-:W-:Y:S01]  /*1850*/  IMAD.X R23, R14, 0x1, R11, P4 ;  /* 0x000000010e177824 */ /* 0x000fe200020e060b */
[----:B------:R-:W-:Y:S01]  /*1860*/  R2UR UR18, R7 ;  /* 0x00000000071272ca */ /* 0x000fe200000e0000 */
[----:B------:R-:W-:Y:S01]  /*1870*/  IMAD R7, R21, UR6, RZ ;  /* 0x0000000615077c24 */ /* 0x000fe2000f8e02ff */
[----:B------:R-:W-:-:S02]  /*1880*/  SHF.R.S32.HI R16, RZ, 0x1f, R31 ;  /* 0x0000001fff107819 */ /* 0x000fc4000001141f */
[-C--:B------:R-:W-:Y:S02]  /*1890*/  IADD3 R14, P6, R15, R10.reuse, RZ ;  /* 0x0000000a0f0e7210 */ /* 0x080fe40007fde0ff */
[-C--:B------:R-:W-:Y:S01]  /*18a0*/  IADD3 R13, P1, R33, R10.reuse, RZ ;  /* 0x0000000a210d7210 */ /* 0x080fe20007f3e0ff */
[----:B------:R-:W-:Y:S01]  /*18b0*/  IMAD.X R21, R16, 0x1, R11, P0 ;  /* 0x0000000110157824 */ /* 0x000fe200000e060b */
[----:B------:R-:W-:Y:S01]  /*18c0*/  R2UR UR14, R17 ;  /* 0x00000000110e72ca */ /* 0x000fe200000e0000 */
[----:B------:R-:W-:Y:S01]  /*18d0*/  IMAD R17, R26, UR6, RZ ;  /* 0x000000061a117c24 */ /* 0x000fe2000f8e02ff */
[----:B------:R-:W-:Y:S02]  /*18e0*/  SHF.R.S32.HI R20, RZ, 0x1f, R33 ;  /* 0x0000001fff147819 */ /* 0x000fe40000011421 */
[----:B------:R-:W-:Y:S02]  /*18f0*/  R2UR UR12, R14 ;  /* 0x000000000e0c72ca */ /* 0x000fe400000e0000 */
[----:B------:R-:W-:Y:S01]  /*1900*/  R2UR UR22, R13 ;  /* 0x000000000d1672ca */ /* 0x000fe200000e0000 */
[----:B------:R-:W-:Y:S01]  /*1910*/  IMAD.X R20, R20, 0x1, R11, P1 ;  /* 0x0000000114147824 */ /* 0x000fe200008e060b */
[----:B------:R-:W-:-:S02]  /*1920*/  IADD3 R18, P4, R7, R10, RZ ;  /* 0x0000000a07127210 */ /* 0x000fc40007f9e0ff */
[----:B------:R-:W-:Y:S02]  /*1930*/  SHF.R.S32.HI R14, RZ, 0x1f, R7 ;  /* 0x0000001fff0e7819 */ /* 0x000fe40000011407 */
[-C--:B------:R-:W-:Y:S02]  /*1940*/  IADD3 R13, P0, R25, R10.reuse, RZ ;  /* 0x0000000a190d7210 */ /* 0x080fe40007f1e0ff */
[----:B------:R-:W-:Y:S02]  /*1950*/  SHF.R.S32.HI R26, RZ, 0x1f, R25 ;  /* 0x0000001fff1a7819 */ /* 0x000fe40000011419 */
[----:B------:R-:W-:Y:S02]  /*1960*/  SHF.R.S32.HI R32, RZ, 0x1f, R17 ;  /* 0x0000001fff207819 */ /* 0x000fe40000011411 */
[----:B------:R-:W-:Y:S01]  /*1970*/  IADD3 R7, P1, R17, R10, RZ ;  /* 0x0000000a11077210 */ /* 0x000fe20007f3e0ff */
[--C-:B------:R-:W-:Y:S01]  /*1980*/  IMAD.X R17, R14, 0x1, R11.reuse, P4 ;  /* 0x000000010e117824 */ /* 0x100fe200020e060b */
[----:B------:R-:W-:Y:S01]  /*1990*/  R2UR UR10, R13 ;  /* 0x000000000d0a72ca */ /* 0x000fe200000e0000 */
[----:B------:R-:W-:Y:S01]  /*19a0*/  IMAD.X R14, R26, 0x1, R11, P0 ;  /* 0x000000011a0e7824 */ /* 0x000fe200000e060b */
[----:B------:R-:W-:Y:S01]  /*19b0*/  R2UR UR16, R18 ;  /* 0x00000000121072ca */ /* 0x000fe200000e0000 */
[----:B------:R-:W-:Y:S01]  /*19c0*/  IMAD R13, R8, UR6, RZ ;  /* 0x00000006080d7c24 */ /* 0x000fe2000f8e02ff */
[----:B------:R-:W-:Y:S01]  /*19d0*/  SHF.R.S32.HI R8, RZ, 0x1f, R19 ;  /* 0x0000001fff087819 */ /* 0x000fe20000011413 */
[----:B------:R-:W-:Y:S01]  /*19e0*/  ULDC UR6, c[0x0][0x234] ;  /* 0x00008d0000067ab9 */ /* 0x000fe20000000800 */
[----:B------:R-:W-:-:S02]  /*19f0*/  R2UR UR11, R14 ;  /* 0x000000000e0b72ca */ /* 0x000fc400000e0000 */
[----:B------:R-:W0:Y:S01]  /*1a00*/  LDC R14, c[0x0][0x238] ;  /* 0x00008e00ff0e7b82 */ /* 0x000e220000000800 */
[----:B------:R-:W-:Y:S01]  /*1a10*/  IMAD.X R19, R8, 0x1, R11, P2 ;  /* 0x0000000108137824 */ /* 0x000fe200010e060b */
[C---:B------:R-:W-:Y:S02]  /*1a20*/  IADD3 R8, P2, R13.reuse, R10, RZ ;  /* 0x0000000a0d087210 */ /* 0x040fe40007f5e0ff */
[----:B------:R-:W-:Y:S02]  /*1a30*/  SHF.R.S32.HI R18, RZ, 0x1f, R35 ;  /* 0x0000001fff127819 */ /* 0x000fe40000011423 */
[----:B------:R-:W-:Y:S01]  /*1a40*/  LEA.HI.X.SX32 R10, R13, R11, 0x1, P2 ;  /* 0x0000000b0d0a7211 */ /* 0x000fe200010f0eff */
[----:B------:R-:W-:Y:S01]  /*1a50*/  IMAD R13, R12, UR6, RZ ;  /* 0x000000060c0d7c24 */ /* 0x000fe2000f8e02ff */
[----:B------:R-:W-:Y:S01]  /*1a60*/  ULDC.64 UR6, c[0x0][0x210] ;  /* 0x0000840000067ab9 */ /* 0x000fe20000000a00 */
[----:B------:R-:W-:Y:S01]  /*1a70*/  SHF.R.S32.HI R16, RZ, 0x1f, R9 ;  /* 0x0000001fff107819 */ /* 0x000fe20000011409 */
[----:B------:R-:W-:Y:S01]  /*1a80*/  IMAD.X R18, R18, 0x1, R11, P3 ;  /* 0x0000000112127824 */ /* 0x000fe200018e060b */
[----:B------:R-:W-:Y:S01]  /*1a90*/  SHF.R.S32.HI R24, RZ, 0x1f, R15 ;  /* 0x0000001fff187819 */ /* 0x000fe2000001140f */
[--C-:B------:R-:W-:Y:S01]  /*1aa0*/  IMAD.X R9, R32, 0x1, R11.reuse, P1 ;  /* 0x0000000120097824 */ /* 0x100fe200008e060b */
[C---:B------:R-:W-:Y:S01]  /*1ab0*/  IADD3 R12, P0, R13.reuse, UR6, RZ ;  /* 0x000000060d0c7c10 */ /* 0x040fe2000ff1e0ff */
[--C-:B------:R-:W-:Y:S01]  /*1ac0*/  IMAD.X R16, R16, 0x1, R11.reuse, P5 ;  /* 0x0000000110107824 */ /* 0x100fe200028e060b */
[----:B------:R-:W-:Y:S01]  /*1ad0*/  R2UR UR27, R22 ;  /* 0x00000000161b72ca */ /* 0x000fe200000e0000 */
[----:B------:R-:W-:Y:S01]  /*1ae0*/  IMAD.X R15, R24, 0x1, R11, P6 ;  /* 0x00000001180f7824 */ /* 0x000fe200030e060b */
[----:B------:R-:W-:Y:S01]  /*1af0*/  LEA.HI.X.SX32 R13, R13, UR7, 0x1, P0 ;  /* 0x000000070d0d7c11 */ /* 0x000fe200080f0eff */
[----:B------:R-:W-:Y:S01]  /*1b00*/  ULDC UR7, c[0x0][0x23c] ;  /* 0x00008f0000077ab9 */ /* 0x000fe20000000800 */
[----:B------:R-:W-:Y:S01]  /*1b10*/  USHF.R.S32.HI UR6, URZ, 0x1f, UR4 ;  /* 0x0000001f3f067899 */ /* 0x000fe20008011404 */
[----:B------:R-:W-:Y:S01]  /*1b20*/  IMAD R22, R92, UR7, RZ ;  /* 0x000000075c167c24 */ /* 0x000fe2000f8e02ff */
[----:B------:R-:W-:-:S02]  /*1b30*/  R2UR UR37, R30 ;  /* 0x000000001e2572ca */ /* 0x000fc400000e0000 */
[----:B------:R-:W-:Y:S01]  /*1b40*/  R2UR UR35, R29 ;  /* 0x000000001d2372ca */ /* 0x000fe200000e0000 */
[----:B------:R-:W-:Y:S01]  /*1b50*/  ULEA.HI UR6, UR6, UR4, URZ, 0x6 ;  /* 0x0000000406067291 */ /* 0x000fe2000f8f303f */
[----:B------:R-:W-:Y:S01]  /*1b60*/  R2UR UR33, R28 ;  /* 0x000000001c2172ca */ /* 0x000fe200000e0000 */
[C---:B0-----:R-:W-:Y:S01]  /*1b70*/  IMAD R24, R14.reuse, 0x3d, RZ ;  /* 0x0000003d0e187824 */ /* 0x041fe200078e02ff */
[----:B------:R-:W-:Y:S01]  /*1b80*/  R2UR UR31, R27 ;  /* 0x000000001b1f72ca */ /* 0x000fe200000e0000 */
[C---:B------:R-:W-:Y:S01]  /*1b90*/  IMAD R25, R14.reuse, 0x3c, RZ ;  /* 0x0000003c0e197824 */ /* 0x040fe200078e02ff */
[----:B------:R-:W-:Y:S01]  /*1ba0*/  R2UR UR29, R23 ;  /* 0x00000000171d72ca */ /* 0x000fe200000e0000 */
[C---:B------:R-:W-:Y:S01]  /*1bb0*/  IMAD R23, R14.reuse, 0x3e, RZ ;  /* 0x0000003e0e177824 */ /* 0x040fe200078e02ff */
[----:B------:R-:W-:Y:S01]  /*1bc0*/  R2UR UR25, R21 ;  /* 0x00000000151972ca */ /* 0x000fe200000e0000 */
[----:B------:R-:W-:Y:S01]  /*1bd0*/  IMAD R21, R14, 0x3f, RZ ;  /* 0x0000003f0e157824 */ /* 0x000fe200078e02ff */
        /* <DEDUP_REMOVED lines=12> */
[----:B------:R-:W-:Y:S01]  /*1ca0*/  LOP3.LUT R11, R92, 0x8, RZ, 0x3c, !PT ;  /* 0x000000085c0b7812 */ /* 0x000fe200078e3cff */
        /* <DEDUP_REMOVED lines=12> */
[C---:B------:R-:W-:Y:S01]  /*1d70*/  IMAD R70, R14.reuse, 0x2f, RZ ;  /* 0x0000002f0e467824 */ /* 0x040fe200078e02ff */
[----:B------:R-:W-:Y:S01]  /*1d80*/  SHF.R.S32.HI R88, RZ, 0x1f, R22 ;  /* 0x0000001fff587819 */ /* 0x000fe20000011416 */
[C---:B------:R-:W-:Y:S01]  /*1d90*/  IMAD R71, R14.reuse, 0x2e, RZ ;  /* 0x0000002e0e477824 */ /* 0x040fe200078e02ff */
[----:B------:R-:W-:Y:S01]  /*1da0*/  LOP3.LUT R89, R5, 0x20, RZ, 0x3c, !PT ;  /* 0x0000002005597812 */ /* 0x000fe200078e3cff */
[C---:B------:R-:W-:Y:S01]  /*1db0*/  IMAD R72, R14.reuse, 0x2d, RZ ;  /* 0x0000002d0e487824 */ /* 0x040fe200078e02ff */
[----:B------:R-:W-:Y:S01]  /*1dc0*/  USHF.L.U32 UR4, UR7, 0x6, URZ ;  /* 0x0000000607047899 */ /* 0x000fe2000800063f */
[C---:B------:R-:W-:Y:S01]  /*1dd0*/  IMAD R73, R14.reuse, 0x2c, RZ ;  /* 0x0000002c0e497824 */ /* 0x040fe200078e02ff */
[----:B------:R-:W-:Y:S01]  /*1de0*/  USHF.R.S32.HI UR6, URZ, 0x6, UR6 ;  /* 0x000000063f067899 */ /* 0x000fe20008011406 */
[C---:B------:R-:W-:Y:S01]  /*1df0*/  IMAD R74, R14.reuse, 0x2b, RZ ;  /* 0x0000002b0e4a7824 */ /* 0x040fe200078e02ff */
[----:B------:R-:W-:Y:S01]  /*1e00*/  ULDC UR7, c[0x0][0x238] ;  /* 0x00008e0000077ab9 */ /* 0x000fe20000000800 */
[----:B------:R-:W-:-:S02]  /*1e10*/  IMAD R75, R14, 0x2a, RZ ;  /* 0x0000002a0e4b7824 */ /* 0x000fc400078e02ff */
[C---:B------:R-:W-:Y:S02]  /*1e20*/  IMAD R76, R14.reuse, 0x29, RZ ;  /* 0x000000290e4c7824 */ /* 0x040fe400078e02ff */
[C---:B------:R-:W-:Y:S02]  /*1e30*/  IMAD R77, R14.reuse, 0x28, RZ ;  /* 0x000000280e4d7824 */ /* 0x040fe400078e02ff */
[C---:B------:R-:W-:Y:S02]  /*1e40*/  IMAD R78, R14.reuse, 0x27, RZ ;  /* 0x000000270e4e7824 */ /* 0x040fe400078e02ff */
[C---:B------:R-:W-:Y:S02]  /*1e50*/  IMAD R79, R14.reuse, 0x26, RZ ;  /* 0x000000260e4f7824 */ /* 0x040fe400078e02ff */
[C---:B------:R-:W-:Y:S02]  /*1e60*/  IMAD R80, R14.reuse, 0x25, RZ ;  /* 0x000000250e507824 */ /* 0x040fe400078e02ff */
[----:B------:R-:W-:-:S02]  /*1e70*/  IMAD R81, R14, 0x24, RZ ;  /* 0x000000240e517824 */ /* 0x000fc400078e02ff */
[C---:B------:R-:W-:Y:S02]  /*1e80*/  IMAD R82, R14.reuse, 0x23, RZ ;  /* 0x000000230e527824 */ /* 0x040fe400078e02ff */
[C---:B------:R-:W-:Y:S02]  /*1e90*/  IMAD R83, R14.reuse, 0x22, RZ ;  /* 0x000000220e537824 */ /* 0x040fe400078e02ff */
[C---:B------:R-:W-:Y:S02]  /*1ea0*/  IMAD R84, R14.reuse, 0x21, RZ ;  /* 0x000000210e547824 */ /* 0x040fe400078e02ff */
[C---:B------:R-:W-:Y:S02]  /*1eb0*/  IMAD.SHL.U32 R85, R14.reuse, 0x20, RZ ;  /* 0x000000200e557824 */ /* 0x040fe400078e00ff */
[C---:B------:R-:W-:Y:S02]  /*1ec0*/  IMAD R86, R14.reuse, 0x1f, RZ ;  /* 0x0000001f0e567824 */ /* 0x040fe400078e02ff */
[----:B------:R-:W-:-:S07]  /*1ed0*/  IMAD R87, R14, 0x1e, RZ ;  /* 0x0000001e0e577824 */ /* 0x000fce00078e02ff */
.L_x_2:
[C---:B------:R-:W-:Y:S02]  /*1ee0*/  ISETP.GT.AND P1, PT, R93.reuse, RZ, PT ;  /* 0x000000ff5d00720c */ /* 0x040fe40003f24270 */
[----:B------:R-:W-:Y:S02]  /*1ef0*/  PRMT R37, RZ, 0x7610, R37 ;  /* 0x00007610ff257816 */ /* 0x000fe40000000025 */
[C---:B------:R-:W-:Y:S02]  /*1f00*/  ISETP.GT.AND P0, PT, R93.reuse, 0x1e, PT ;  /* 0x0000001e5d00780c */ /* 0x040fe40003f04270 */
[----:B------:R-:W-:Y:S02]  /*1f10*/  ISETP.GT.AND P4, PT, R93, 0x1, PT ;  /* 0x000000015d00780c */ /* 0x000fe40003f84270 */
[----:B------:R-:W-:-:S05]  /*1f20*/  IADD3 R34, P2, R12, UR7, RZ ;  /* 0x000000070c227c10 */ /* 0x000fca000ff5e0ff */
[----:B------:R-:W2:Y:S01]  /*1f30*/  @P1 LDG.E.U8 R37, desc[UR8][R12.64] ;  /* 0x000000080c251981 */ /* 0x000ea2000c1e1100 */
[C---:B------:R-:W-:Y:S02]  /*1f40*/  IADD3 R38, P1, R87.reuse, R12, RZ ;  /* 0x0000000c57267210 */ /* 0x040fe40007f3e0ff */
[----:B------:R-:W-:Y:S02]  /*1f50*/  PRMT R47, RZ, 0x7610, R47 ;  /* 0x00007610ff2f7816 */ /* 0x000fe4000000002f */
[-C--:B------:R-:W-:Y:S02]  /*1f60*/  LEA.HI.X.SX32 R39, R87, R13.reuse, 0x1, P1 ;  /* 0x0000000d57277211 */ /* 0x080fe400008f0eff */
[----:B------:R-:W-:Y:S02]  /*1f70*/  LEA.HI.X.SX32 R35, R14, R13, 0x1, P2 ;  /* 0x0000000d0e237211 */ /* 0x000fe400010f0eff */
[C---:B------:R-:W-:Y:S01]  /*1f80*/  ISETP.GT.AND P3, PT, R93.reuse, 0x1f, PT ;  /* 0x0000001f5d00780c */ /* 0x040fe20003f64270 */
[----:B------:R-:W3:Y:S01]  /*1f90*/  @P0 LDG.E.U8 R47, desc[UR8][R38.64] ;  /* 0x00000008262f0981 */ /* 0x000ee2000c1e1100 */
[----:B------:R-:W-:-:S02]  /*1fa0*/  ISETP.GT.AND P2, PT, R93, 0x20, PT ;  /* 0x000000205d00780c */ /* 0x000fc40003f44270 */
[CC--:B------:R-:W-:Y:S02]  /*1fb0*/  IADD3 R60, P1, R86.reuse, R12.reuse, RZ ;  /* 0x0000000c563c7210 */ /* 0x0c0fe40007f3e0ff */
[----:B------:R-:W-:Y:S02]  /*1fc0*/  PRMT R33, RZ, 0x7610, R33 ;  /* 0x00007610ff217816 */ /* 0x000fe40000000021 */
[----:B------:R-:W-:Y:S02]  /*1fd0*/  IADD3 R62, P0, R85, R12, RZ ;  /* 0x0000000c553e7210 */ /* 0x000fe40007f1e0ff */
[----:B------:R-:W-:Y:S02]  /*1fe0*/  LEA.HI.X.SX32 R61, R86, R13, 0x1, P1 ;  /* 0x0000000d563d7211 */ /* 0x000fe400008f0eff */
[----:B------:R-:W-:Y:S01]  /*1ff0*/  ISETP.GT.AND P1, PT, R93, 0x21, PT ;  /* 0x000000215d00780c */ /* 0x000fe20003f24270 */
[----:B------:R0:W4:Y:S01]  /*2000*/  @P4 LDG.E.U8 R33, desc[UR8][R34.64] ;  /* 0x0000000822214981 */ /* 0x000122000c1e1100 */
[----:B------:R-:W-:-:S02]  /*2010*/  PRMT R45, RZ, 0x7610, R45 ;  /* 0x00007610ff2d7816 */ /* 0x000fc4000000002d */
[----:B------:R-:W-:Y:S02]  /*2020*/  PRMT R107, RZ, 0x7610, R107 ;  /* 0x00007610ff6b7816 */ /* 0x000fe4000000006b */
[----:B------:R-:W-:Y:S02]  /*2030*/  LEA.HI.X.SX32 R63, R85, R13, 0x1, P0 ;  /* 0x0000000d553f7211 */ /* 0x000fe400000f0eff */
[----:B------:R-:W-:Y:S01]  /*2040*/  ISETP.GT.AND P0, PT, R93, 0x22, PT ;  /* 0x000000225d00780c */ /* 0x000fe20003f04270 */
[----:B------:R1:W5:Y:S01]  /*2050*/  @P3 LDG.E.U8 R45, desc[UR8][R60.64] ;  /* 0x000000083c2d3981 */ /* 0x000362000c1e1100 */
[-C--:B------:R-:W-:Y:S02]  /*2060*/  IADD3 R90, P4, R84, R12.reuse, RZ ;  /* 0x0000000c545a7210 */ /* 0x080fe40007f9e0ff */
[----:B0-----:R-:W-:Y:S01]  /*2070*/  PRMT R35, RZ, 0x7610, R35 ;  /* 0x00007610ff237816 */ /* 0x001fe20000000023 */
[----:B------:R0:W3:Y:S01]  /*2080*/  @P2 LDG.E.U8 R107, desc[UR8][R62.64] ;  /* 0x000000083e6b2981 */ /* 0x0000e2000c1e1100 */
[----:B------:R-:W-:-:S02]  /*2090*/  IADD3 R38, P3, R83, R12, RZ ;  /* 0x0000000c53267210 */ /* 0x000fc40007f7e0ff */
[-C--:B------:R-:W-:Y:S02]  /*20a0*/  LEA.HI.X.SX32 R91, R84, R13.reuse, 0x1, P4 ;  /* 0x0000000d545b7211 */ /* 0x080fe400020f0eff */
[----:B------:R-:W-:Y:S02]  /*20b0*/  ISETP.GT.AND P2, PT, R93, 0x23, PT ;  /* 0x000000235d00780c */ /* 0x000fe40003f44270 */
[----:B------:R-:W-:Y:S01]  /*20c0*/  PRMT R106, RZ, 0x7610, R106 ;  /* 0x00007610ff6a7816 */ /* 0x000fe2000000006a */
[----:B------:R-:W5:Y:S01]  /*20d0*/  @P1 LDG.E.U8 R35, desc[UR8][R90.64] ;  /* 0x000000085a231981 */ /* 0x000f62000c1e1100 */
[----:B------:R-:W-:Y:S02]  /*20e0*/  LEA.HI.X.SX32 R39, R83, R13, 0x1, P3 ;  /* 0x0000000d53277211 */ /* 0x000fe400018f0eff */
[----:B-1----:R-:W-:Y:S02]  /*20f0*/  IADD3 R60, P4, R82, R12, RZ ;  /* 0x0000000c523c7210 */ /* 0x002fe40007f9e0ff */
[----:B------:R-:W-:Y:S01]  /*2100*/  ISETP.GT.AND P1, PT, R93, 0x24, PT ;  /* 0x000000245d00780c */ /* 0x000fe20003f24270 */
[----:B------:R1:W5:Y:S01]  /*2110*/  @P0 LDG.E.U8 R106, desc[UR8][R38.64] ;  /* 0x00000008266a0981 */ /* 0x000362000c1e1100 */
[----:B------:R-:W-:-:S02]  /*2120*/  PRMT R46, RZ, 0x7610, R46 ;  /* 0x00007610ff2e7816 */ /* 0x000fc4000000002e */
[-C--:B------:R-:W-:Y:S02]  /*2130*/  LEA.HI.X.SX32 R61, R82, R13.reuse, 0x1, P4 ;  /* 0x0000000d523d7211 */ /* 0x080fe400020f0eff */
[-C--:B0-----:R-:W-:Y:S02]  /*2140*/  IADD3 R62, P3, R81, R12.reuse, RZ ;  /* 0x0000000c513e7210 */ /* 0x081fe40007f7e0ff */
[----:B------:R-:W-:Y:S01]  /*2150*/  ISETP.GT.AND P0, PT, R93, 0x25, PT ;  /* 0x000000255d00780c */ /* 0x000fe20003f04270 */
[----:B------:R-:W5:Y:S01]  /*2160*/  @P2 LDG.E.U8 R46, desc[UR8][R60.64] ;  /* 0x000000083c2e2981 */ /* 0x000f62000c1e1100 */
[----:B------:R-:W-:Y:S02]  /*2170*/  PRMT R104, RZ, 0x7610, R104 ;  /* 0x00007610ff687816 */ /* 0x000fe40000000068 */
[----:B------:R-:W-:Y:S02]  /*2180*/  LEA.HI.X.SX32 R63, R81, R13, 0x1, P3 ;  /* 0x0000000d513f7211 */ /* 0x000fe400018f0eff */
[----:B------:R-:W-:-:S02]  /*2190*/  IADD3 R94, P4, R80, R12, RZ ;  /* 0x0000000c505e7210 */ /* 0x000fc40007f9e0ff */
[----:B------:R-:W-:Y:S01]  /*21a0*/  ISETP.GT.AND P2, PT, R93, 0x26, PT ;  /* 0x000000265d00780c */ /* 0x000fe20003f44270 */
[----:B------:R0:W5:Y:S01]  /*21b0*/  @P1 LDG.E.U8 R104, desc[UR8][R62.64] ;  /* 0x000000083e681981 */ /* 0x000162000c1e1100 */
[----:B------:R-:W-:Y:S02]  /*21c0*/  PRMT R118, RZ, 0x7610, R118 ;  /* 0x00007610ff767816 */ /* 0x000fe40000000076 */
[----:B------:R-:W-:Y:S02]  /*21d0*/  LEA.HI.X.SX32 R95, R80, R13, 0x1, P4 ;  /* 0x0000000d505f7211 */ /* 0x000fe400020f0eff */
[----:B-1----:R-:W-:Y:S02]  /*21e0*/  IADD3 R38, P3, R79, R12, RZ ;  /* 0x0000000c4f267210 */ /* 0x002fe40007f7e0ff */
[----:B------:R-:W-:Y:S01]  /*21f0*/  ISETP.GT.AND P1, PT, R93, 0x27, PT ;  /* 0x000000275d00780c */ /* 0x000fe20003f24270 */
[----:B------:R-:W5:Y:S01]  /*2200*/  @P0 LDG.E.U8 R118, desc[UR8][R94.64] ;  /* 0x000000085e760981 */ /* 0x000f62000c1e1100 */
[----:B------:R-:W-:-:S02]  /*2210*/  PRMT R117, RZ, 0x7610, R117 ;  /* 0x00007610ff757816 */ /* 0x000fc40000000075 */
[-C--:B------:R-:W-:Y:S02]  /*2220*/  LEA.HI.X.SX32 R39, R79, R13.reuse, 0x1, P3 ;  /* 0x0000000d4f277211 */ /* 0x080fe400018f0eff */
[----:B------:R-:W-:Y:S02]  /*2230*/  ISETP.GT.AND P0, PT, R93, 0x28, PT ;  /* 0x000000285d00780c */ /* 0x000fe40003f04270 */
[CC--:B------:R-:W-:Y:S01]  /*2240*/  IADD3 R90, P4, R78.reuse, R12.reuse, RZ ;  /* 0x0000000c4e5a7210 */ /* 0x0c0fe20007f9e0ff */
[----:B------:R1:W5:Y:S01]  /*2250*/  @P2 LDG.E.U8 R117, desc[UR8][R38.64] ;  /* 0x0000000826752981 */ /* 0x000362000c1e1100 */
[----:B------:R-:W-:Y:S02]  /*2260*/  PRMT R115, RZ, 0x7610, R115 ;  /* 0x00007610ff737816 */ /* 0x000fe40000000073 */
[----:B0-----:R-:W-:Y:S02]  /*2270*/  IADD3 R62, P3, R77, R12, RZ ;  /* 0x0000000c4d3e7210 */ /* 0x001fe40007f7e0ff */
[----:B------:R-:W-:-:S02]  /*2280*/  LEA.HI.X.SX32 R91, R78, R13, 0x1, P4 ;  /* 0x0000000d4e5b7211 */ /* 0x000fc400020f0eff */
[----:B------:R-:W-:Y:S02]  /*2290*/  ISETP.GT.AND P2, PT, R93, 0x29, PT ;  /* 0x000000295d00780c */ /* 0x000fe40003f44270 */
[----:B------:R-:W-:Y:S01]  /*22a0*/  PRMT R116, RZ, 0x7610, R116 ;  /* 0x00007610ff747816 */ /* 0x000fe20000000074 */
[----:B------:R0:W5:Y:S01]  /*22b0*/  @P1 LDG.E.U8 R115, desc[UR8][R90.64] ;  /* 0x000000085a731981 */ /* 0x000162000c1e1100 */
[----:B------:R-:W-:Y:S02]  /*22c0*/  LEA.HI.X.SX32 R63, R77, R13, 0x1, P3 ;  /* 0x0000000d4d3f7211 */ /* 0x000fe400018f0eff */
[----:B------:R-:W-:Y:S02]  /*22d0*/  IADD3 R60, P4, R76, R12, RZ ;  /* 0x0000000c4c3c7210 */ /* 0x000fe40007f9e0ff */
[----:B------:R-:W-:Y:S01]  /*22e0*/  ISETP.GT.AND P1, PT, R93, 0x2a, PT ;  /* 0x0000002a5d00780c */ /* 0x000fe20003f24270 */
[----:B------:R-:W5:Y:S01]  /*22f0*/  @P0 LDG.E.U8 R116, desc[UR8][R62.64] ;  /* 0x000000083e740981 */ /* 0x000f62000c1e1100 */
[----:B------:R-:W-:-:S02]  /*2300*/  PRMT R114, RZ, 0x7610, R114 ;  /* 0x00007610ff727816 */ /* 0x000fc40000000072 */
[-C--:B------:R-:W-:Y:S02]  /*2310*/  LEA.HI.X.SX32 R61, R76, R13.reuse, 0x1, P4 ;  /* 0x0000000d4c3d7211 */ /* 0x080fe400020f0eff */
[-C--:B-1----:R-:W-:Y:S02]  /*2320*/  IADD3 R38, P3, R75, R12.reuse, RZ ;  /* 0x0000000c4b267210 */ /* 0x082fe40007f7e0ff */
[----:B------:R-:W-:Y:S01]  /*2330*/  ISETP.GT.AND P0, PT, R93, 0x2b, PT ;  /* 0x0000002b5d00780c */ /* 0x000fe20003f04270 */
[----:B------:R1:W5:Y:S01]  /*2340*/  @P2 LDG.E.U8 R114, desc[UR8][R60.64] ;  /* 0x000000083c722981 */ /* 0x000362000c1e1100 */
[----:B------:R-:W-:Y:S02]  /*2350*/  PRMT R105, RZ, 0x7610, R105 ;  /* 0x00007610ff697816 */ /* 0x000fe40000000069 */
[----:B------:R-:W-:Y:S02]  /*2360*/  LEA.HI.X.SX32 R39, R75, R13, 0x1, P3 ;  /* 0x0000000d4b277211 */ /* 0x000fe400018f0eff */
[----:B------:R-:W-:-:S02]  /*2370*/  IADD3 R94, P4, R74, R12, RZ ;  /* 0x0000000c4a5e7210 */ /* 0x000fc40007f9e0ff */
[----:B------:R-:W-:Y:S01]  /*2380*/  ISETP.GT.AND P2, PT, R93, 0x2c, PT ;  /* 0x0000002c5d00780c */ /* 0x000fe20003f44270 */
[----:B------:R1:W5:Y:S01]  /*2390*/  @P1 LDG.E.U8 R105, desc[UR8][R38.64] ;  /* 0x0000000826691981 */ /* 0x000362000c1e1100 */
[----:B------:R-:W-:Y:S02]  /*23a0*/  PRMT R103, RZ, 0x7610, R103 ;  /* 0x00007610ff677816 */ /* 0x000fe40000000067 */
[----:B------:R-:W-:Y:S02]  /*23b0*/  LEA.HI.X.SX32 R95, R74, R13, 0x1, P4 ;  /* 0x0000000d4a5f7211 */ /* 0x000fe400020f0eff */
[----:B0-----:R-:W-:Y:S02]  /*23c0*/  IADD3 R90, P3, R73, R12, RZ ;  /* 0x0000000c495a7210 */ /* 0x001fe40007f7e0ff */
[----:B------:R-:W-:Y:S01]  /*23d0*/  ISETP.GT.AND P1, PT, R93, 0x2d, PT ;  /* 0x0000002d5d00780c */ /* 0x000fe20003f24270 */
[----:B------:R0:W5:Y:S01]  /*23e0*/  @P0 LDG.E.U8 R103, desc[UR8][R94.64] ;  /* 0x000000085e670981 */ /* 0x000162000c1e1100 */
[----:B------:R-:W-:-:S02]  /*23f0*/  PRMT R44, RZ, 0x7610, R44 ;  /* 0x00007610ff2c7816 */ /* 0x000fc4000000002c */
[-C--:B------:R-:W-:Y:S02]  /*2400*/  LEA.HI.X.SX32 R91, R73, R13.reuse, 0x1, P3 ;  /* 0x0000000d495b7211 */ /* 0x080fe400018f0eff */
[----:B------:R-:W-:Y:S02]  /*2410*/  ISETP.GT.AND P0, PT, R93, 0x2e, PT ;  /* 0x0000002e5d00780c */ /* 0x000fe40003f04270 */
[CC--:B-1----:R-:W-:Y:S01]  /*2420*/  IADD3 R60, P4, R72.reuse, R12.reuse, RZ ;  /* 0x0000000c483c7210 */ /* 0x0c2fe20007f9e0ff */
[----:B------:R1:W5:Y:S01]  /*2430*/  @P2 LDG.E.U8 R44, desc[UR8][R90.64] ;  /* 0x000000085a2c2981 */ /* 0x000362000c1e1100 */
[----:B------:R-:W-:Y:S02]  /*2440*/  PRMT R38, RZ, 0x7610, R38 ;  /* 0x00007610ff267816 */ /* 0x000fe40000000026 */
[----:B------:R-:W-:Y:S02]  /*2450*/  IADD3 R62, P3, R71, R12, RZ ;  /* 0x0000000c473e7210 */ /* 0x000fe40007f7e0ff */
[----:B------:R-:W-:-:S02]  /*2460*/  LEA.HI.X.SX32 R61, R72, R13, 0x1, P4 ;  /* 0x0000000d483d7211 */ /* 0x000fc400020f0eff */
[----:B------:R-:W-:Y:S02]  /*2470*/  ISETP.GT.AND P2, PT, R93, 0x30, PT ;  /* 0x000000305d00780c */ /* 0x000fe40003f44270 */
[----:B------:R-:W-:Y:S01]  /*2480*/  PRMT R39, RZ, 0x7610, R39 ;  /* 0x00007610ff277816 */ /* 0x000fe20000000027 */
[----:B------:R1:W5:Y:S01]  /*2490*/  @P1 LDG.E.U8 R38, desc[UR8][R60.64] ;  /* 0x000000083c261981 */ /* 0x000362000c1e1100 */
[----:B------:R-:W-:Y:S02]  /*24a0*/  LEA.HI.X.SX32 R63, R71, R13, 0x1, P3 ;  /* 0x0000000d473f7211 */ /* 0x000fe400018f0eff */
[----:B0-----:R-:W-:Y:S02]  /*24b0*/  IADD3 R94, P4, R69, R12, RZ ;  /* 0x0000000c455e7210 */ /* 0x001fe40007f9e0ff */
[----:B------:R-:W-:Y:S01]  /*24c0*/  ISETP.GT.AND P1, PT, R93, 0x31, PT ;  /* 0x000000315d00780c */ /* 0x000fe20003f24270 */
[----:B------:R0:W5:Y:S01]  /*24d0*/  @P0 LDG.E.U8 R39, desc[UR8][R62.64] ;  /* 0x000000083e270981 */ /* 0x000162000c1e1100 */
[----:B------:R-:W-:-:S02]  /*24e0*/  PRMT R109, RZ, 0x7610, R109 ;  /* 0x00007610ff6d7816 */ /* 0x000fc4000000006d */
[-C--:B------:R-:W-:Y:S02]  /*24f0*/  LEA.HI.X.SX32 R95, R69, R13.reuse, 0x1, P4 ;  /* 0x0000000d455f7211 */ /* 0x080fe400020f0eff */
[CC--:B-1----:R-:W-:Y:S02]  /*2500*/  IADD3 R90, P3, R68.reuse, R12.reuse, RZ ;  /* 0x0000000c445a7210 */ /* 0x0c2fe40007f7e0ff */
        /* <DEDUP_REMOVED lines=22> */
[----:B------:R-:W5:Y:S01]  /*2670*/  @P1 LDG.E.U8 R122, desc[UR8][R94.64] ;  /* 0x000000085e7a1981 */ /* 0x000f62000c1e1100 */
        /* <DEDUP_REMOVED lines=27> */
[----:B------:R-:W-:Y:S01]  /*2830*/  PRMT R95, RZ, 0x7610, R95 ;  /* 0x00007610ff5f7816 */ /* 0x000fe2000000005f */
[----:B------:R1:W5:Y:S01]  /*2840*/  @P1 LDG.E.U8 R101, desc[UR8][R60.64] ;  /* 0x000000083c651981 */ /* 0x000362000c1e1100 */
[-C--:B------:R-:W-:Y:S02]  /*2850*/  LEA.HI.X.SX32 R63, R26, R13.reuse, 0x1, P2 ;  /* 0x0000000d1a3f7211 */ /* 0x080fe400010f0eff */
[----:B0-----:R-:W-:Y:S01]  /*2860*/  IADD3 R96, P1, R25, R12, RZ ;  /* 0x0000000c19607210 */ /* 0x001fe20007f3e0ff */
[----:B------:R-:W-:Y:S01]  /*2870*/  IMAD.SHL.U32 R94, R14, 0x2, RZ ;  /* 0x000000020e5e7824 */ /* 0x000fe200078e00ff */
[C---:B------:R-:W-:Y:S01]  /*2880*/  ISETP.GT.AND P0, PT, R93.reuse, 0x3c, PT ;  /* 0x0000003c5d00780c */ /* 0x040fe20003f04270 */
[----:B------:R0:W5:Y:S01]  /*2890*/  @P3 LDG.E.U8 R95, desc[UR8][R62.64] ;  /* 0x000000083e5f3981 */ /* 0x000162000c1e1100 */
[----:B------:R-:W-:Y:S02]  /*28a0*/  ISETP.GT.AND P4, PT, R93, 0x3d, PT ;  /* 0x0000003d5d00780c */ /* 0x000fe40003f84270 */
[----:B------:R-:W-:-:S02]  /*28b0*/  LEA.HI.X.SX32 R97, R25, R13, 0x1, P1 ;  /* 0x0000000d19617211 */ /* 0x000fc400008f0eff */
[----:B------:R-:W-:Y:S02]  /*28c0*/  ISETP.GT.AND P3, PT, R93, 0x2, PT ;  /* 0x000000025d00780c */ /* 0x000fe40003f64270 */
[-C--:B-1----:R-:W-:Y:S02]  /*28d0*/  IADD3 R90, P1, R24, R12.reuse, RZ ;  /* 0x0000000c185a7210 */ /* 0x082fe40007f3e0ff */
[----:B------:R-:W-:Y:S01]  /*28e0*/  IADD3 R60, P2, R94, R12, RZ ;  /* 0x0000000c5e3c7210 */ /* 0x000fe20007f5e0ff */
[----:B0-----:R-:W-:Y:S01]  /*28f0*/  IMAD R63, R14, 0x3, RZ ;  /* 0x000000030e3f7824 */ /* 0x001fe200078e02ff */
[----:B------:R-:W-:Y:S02]  /*2900*/  PRMT R36, RZ, 0x7610, R36 ;  /* 0x00007610ff247816 */ /* 0x000fe40000000024 */
[----:B------:R-:W-:Y:S02]  /*2910*/  PRMT R34, RZ, 0x7610, R34 ;  /* 0x00007610ff227816 */ /* 0x000fe40000000022 */
[----:B------:R-:W-:-:S02]  /*2920*/  LEA.HI.X.SX32 R91, R24, R13, 0x1, P1 ;  /* 0x0000000d185b7211 */ /* 0x000fc400008f0eff */
[-C--:B------:R-:W-:Y:S01]  /*2930*/  LEA.HI.X.SX32 R61, R94, R13.reuse, 0x1, P2 ;  /* 0x0000000d5e3d7211 */ /* 0x080fe200010f0eff */
[----:B------:R0:W5:Y:S01]  /*2940*/  @P0 LDG.E.U8 R36, desc[UR8][R96.64] ;  /* 0x0000000860240981 */ /* 0x000162000c1e1100 */
[----:B------:R-:W-:Y:S01]  /*2950*/  PRMT R94, RZ, 0x7610, R94 ;  /* 0x00007610ff5e7816 */ /* 0x000fe2000000005e */
[C---:B------:R-:W-:Y:S01]  /*2960*/  IMAD R98, R14.reuse, 0x5, RZ ;  /* 0x000000050e627824 */ /* 0x040fe200078e02ff */
[----:B------:R-:W-:Y:S01]  /*2970*/  IADD3 R62, P1, R63, R12, RZ ;  /* 0x0000000c3f3e7210 */ /* 0x000fe20007f3e0ff */
[----:B------:R1:W5:Y:S01]  /*2980*/  @P4 LDG.E.U8 R34, desc[UR8][R90.64] ;  /* 0x000000085a224981 */ /* 0x000362000c1e1100 */
[C---:B------:R-:W-:Y:S02]  /*2990*/  ISETP.GT.AND P0, PT, R93.reuse, 0x3, PT ;  /* 0x000000035d00780c */ /* 0x040fe40003f04270 */
[----:B------:R-:W-:Y:S01]  /*29a0*/  ISETP.GT.AND P4, PT, R93, 0x5, PT ;  /* 0x000000055d00780c */ /* 0x000fe20003f84270 */
[----:B------:R1:W5:Y:S01]  /*29b0*/  @P3 LDG.E.U8 R94, desc[UR8][R60.64] ;  /* 0x000000083c5e3981 */ /* 0x000362000c1e1100 */
[----:B------:R-:W-:Y:S01]  /*29c0*/  LEA.HI.X.SX32 R63, R63, R13, 0x1, P1 ;  /* 0x0000000d3f3f7211 */ /* 0x000fe200008f0eff */
[----:B0-----:R-:W-:Y:S01]  /*29d0*/  IMAD.SHL.U32 R97, R14, 0x4, RZ ;  /* 0x000000040e617824 */ /* 0x001fe200078e00ff */
[----:B------:R-:W-:-:S02]  /*29e0*/  ISETP.GT.AND P3, PT, R93, 0x4, PT ;  /* 0x000000045d00780c */ /* 0x000fc40003f64270 */
[-C--:B-1----:R-:W-:Y:S02]  /*29f0*/  IADD3 R90, P1, R98, R12.reuse, RZ ;  /* 0x0000000c625a7210 */ /* 0x082fe40007f3e0ff */
[----:B------:R-:W-:Y:S02]  /*2a00*/  PRMT R108, RZ, 0x7610, R108 ;  /* 0x00007610ff6c7816 */ /* 0x000fe4000000006c */
[----:B------:R-:W-:Y:S01]  /*2a10*/  PRMT R102, RZ, 0x7610, R102 ;  /* 0x00007610ff667816 */ /* 0x000fe20000000066 */
[----:B------:R-:W-:Y:S01]  /*2a20*/  IMAD R61, R14, 0x6, RZ ;  /* 0x000000060e3d7824 */ /* 0x000fe200078e02ff */
[CC--:B------:R-:W-:Y:S02]  /*2a30*/  IADD3 R96, P2, R97.reuse, R12.reuse, RZ ;  /* 0x0000000c61607210 */ /* 0x0c0fe40007f5e0ff */
[-C--:B------:R-:W-:Y:S01]  /*2a40*/  LEA.HI.X.SX32 R91, R98, R13.reuse, 0x1, P1 ;  /* 0x0000000d625b7211 */ /* 0x080fe200008f0eff */
[----:B------:R0:W5:Y:S01]  /*2a50*/  @P0 LDG.E.U8 R108, desc[UR8][R62.64] ;  /* 0x000000083e6c0981 */ /* 0x000162000c1e1100 */
[----:B------:R-:W-:Y:S01]  /*2a60*/  PRMT R100, RZ, 0x7610, R100 ;  /* 0x00007610ff647816 */ /* 0x000fe20000000064 */
[----:B------:R-:W-:Y:S01]  /*2a70*/  IMAD.SHL.U32 R98, R14, 0x8, RZ ;  /* 0x000000080e627824 */ /* 0x000fe200078e00ff */
[----:B------:R-:W-:Y:S01]  /*2a80*/  LEA.HI.X.SX32 R97, R97, R13, 0x1, P2 ;  /* 0x0000000d61617211 */ /* 0x000fe200010f0eff */
[----:B------:R1:W5:Y:S01]  /*2a90*/  @P4 LDG.E.U8 R102, desc[UR8][R90.64] ;  /* 0x000000085a664981 */ /* 0x000362000c1e1100 */
[----:B------:R-:W-:-:S02]  /*2aa0*/  IADD3 R60, P1, R61, R12, RZ ;  /* 0x0000000c3d3c7210 */ /* 0x000fc40007f3e0ff */
[C---:B------:R-:W-:Y:S01]  /*2ab0*/  ISETP.GT.AND P0, PT, R93.reuse, 0x6, PT ;  /* 0x000000065d00780c */ /* 0x040fe20003f04270 */
[----:B------:R2:W5:Y:S01]  /*2ac0*/  @P3 LDG.E.U8 R100, desc[UR8][R96.64] ;  /* 0x0000000860643981 */ /* 0x000562000c1e1100 */
[----:B------:R-:W-:Y:S01]  /*2ad0*/  ISETP.GT.AND P4, PT, R93, 0x8, PT ;  /* 0x000000085d00780c */ /* 0x000fe20003f84270 */
[C---:B0-----:R-:W-:Y:S01]  /*2ae0*/  IMAD R63, R14.reuse, 0x7, RZ ;  /* 0x000000070e3f7824 */ /* 0x041fe200078e02ff */
[----:B------:R-:W-:Y:S02]  /*2af0*/  LEA.HI.X.SX32 R61, R61, R13, 0x1, P1 ;  /* 0x0000000d3d3d7211 */ /* 0x000fe400008f0eff */
[----:B------:R-:W-:Y:S01]  /*2b00*/  ISETP.GT.AND P3, PT, R93, 0x7, PT ;  /* 0x000000075d00780c */ /* 0x000fe20003f64270 */
[----:B-1----:R-:W-:Y:S01]  /*2b10*/  IMAD R91, R14, 0x9, RZ ;  /* 0x000000090e5b7824 */ /* 0x002fe200078e02ff */
[----:B------:R-:W-:Y:S02]  /*2b20*/  PRMT R121, RZ, 0x7610, R121 ;  /* 0x00007610ff797816 */ /* 0x000fe40000000079 */
[----:B--2---:R-:W-:-:S02]  /*2b30*/  IADD3 R96, P1, R98, R12, RZ ;  /* 0x0000000c62607210 */ /* 0x004fc40007f3e0ff */
[----:B------:R-:W-:Y:S02]  /*2b40*/  PRMT R126, RZ, 0x7610, R126 ;  /* 0x00007610ff7e7816 */ /* 0x000fe4000000007e */
[----:B------:R0:W2:Y:S01]  /*2b50*/  @P0 LDG.E.U8 R121, desc[UR8][R60.64] ;  /* 0x000000083c790981 */ /* 0x0000a2000c1e1100 */
[CC--:B------:R-:W-:Y:S02]  /*2b60*/  IADD3 R62, P2, R63.reuse, R12.reuse, RZ ;  /* 0x0000000c3f3e7210 */ /* 0x0c0fe40007f5e0ff */
[-C--:B------:R-:W-:Y:S02]  /*2b70*/  LEA.HI.X.SX32 R97, R98, R13.reuse, 0x1, P1 ;  /* 0x0000000d62617211 */ /* 0x080fe400008f0eff */
[----:B------:R-:W-:Y:S01]  /*2b80*/  PRMT R123, RZ, 0x7610, R123 ;  /* 0x00007610ff7b7816 */ /* 0x000fe2000000007b */
[----:B------:R-:W-:Y:S01]  /*2b90*/  IMAD R98, R14, 0xb, RZ ;  /* 0x0000000b0e627824 */ /* 0x000fe200078e02ff */
[----:B------:R-:W-:Y:S01]  /*2ba0*/  LEA.HI.X.SX32 R63, R63, R13, 0x1, P2 ;  /* 0x0000000d3f3f7211 */ /* 0x000fe200010f0eff */
[----:B------:R1:W2:Y:S01]  /*2bb0*/  @P4 LDG.E.U8 R126, desc[UR8][R96.64] ;  /* 0x00000008607e4981 */ /* 0x0002a2000c1e1100 */
[----:B------:R-:W-:-:S02]  /*2bc0*/  IADD3 R90, P1, R91, R12, RZ ;  /* 0x0000000c5b5a7210 */ /* 0x000fc40007f3e0ff */
[C---:B------:R-:W-:Y:S01]  /*2bd0*/  ISETP.GT.AND P0, PT, R93.reuse, 0x9, PT ;  /* 0x000000095d00780c */ /* 0x040fe20003f04270 */
[----:B------:R4:W2:Y:S01]  /*2be0*/  @P3 LDG.E.U8 R123, desc[UR8][R62.64] ;  /* 0x000000083e7b3981 */ /* 0x0008a2000c1e1100 */
[----:B------:R-:W-:Y:S01]  /*2bf0*/  ISETP.GT.AND P4, PT, R93, 0xb, PT ;  /* 0x0000000b5d00780c */ /* 0x000fe20003f84270 */
[C---:B0-----:R-:W-:Y:S01]  /*2c00*/  IMAD R61, R14.reuse, 0xa, RZ ;  /* 0x0000000a0e3d7824 */ /* 0x041fe200078e02ff */
[----:B------:R-:W-:Y:S02]  /*2c10*/  LEA.HI.X.SX32 R91, R91, R13, 0x1, P1 ;  /* 0x0000000d5b5b7211 */ /* 0x000fe400008f0eff */
[----:B------:R-:W-:Y:S01]  /*2c20*/  ISETP.GT.AND P3, PT, R93, 0xa, PT ;  /* 0x0000000a5d00780c */ /* 0x000fe20003f64270 */
[----:B-1----:R-:W-:Y:S01]  /*2c30*/  IMAD R97, R14, 0xc, RZ ;  /* 0x0000000c0e617824 */ /* 0x002fe200078e02ff */
[----:B------:R-:W-:Y:S02]  /*2c40*/  PRMT R128, RZ, 0x7610, R128 ;  /* 0x00007610ff807816 */ /* 0x000fe40000000080 */
[----:B----4-:R-:W-:-:S02]  /*2c50*/  IADD3 R62, P1, R98, R12, RZ ;  /* 0x0000000c623e7210 */ /* 0x010fc40007f3e0ff */
[----:B------:R-:W-:Y:S02]  /*2c60*/  PRMT R125, RZ, 0x7610, R125 ;  /* 0x00007610ff7d7816 */ /* 0x000fe4000000007d */
[----:B------:R0:W4:Y:S01]  /*2c70*/  @P0 LDG.E.U8 R128, desc[UR8][R90.64] ;  /* 0x000000085a800981 */ /* 0x000122000c1e1100 */
[CC--:B------:R-:W-:Y:S02]  /*2c80*/  IADD3 R60, P2, R61.reuse, R12.reuse, RZ ;  /* 0x0000000c3d3c7210 */ /* 0x0c0fe40007f5e0ff */
[-C--:B------:R-:W-:Y:S02]  /*2c90*/  LEA.HI.X.SX32 R63, R98, R13.reuse, 0x1, P1 ;  /* 0x0000000d623f7211 */ /* 0x080fe400008f0eff */
[----:B------:R-:W-:Y:S01]  /*2ca0*/  PRMT R127, RZ, 0x7610, R127 ;  /* 0x00007610ff7f7816 */ /* 0x000fe2000000007f */
[----:B------:R-:W-:Y:S01]  /*2cb0*/  IMAD R98, R14, 0xe, RZ ;  /* 0x0000000e0e627824 */ /* 0x000fe200078e02ff */
[----:B------:R-:W-:Y:S01]  /*2cc0*/  LEA.HI.X.SX32 R61, R61, R13, 0x1, P2 ;  /* 0x0000000d3d3d7211 */ /* 0x000fe200010f0eff */
[----:B------:R1:W4:Y:S01]  /*2cd0*/  @P4 LDG.E.U8 R125, desc[UR8][R62.64] ;  /* 0x000000083e7d4981 */ /* 0x000322000c1e1100 */
[----:B------:R-:W-:-:S02]  /*2ce0*/  IADD3 R96, P1, R97, R12, RZ ;  /* 0x0000000c61607210 */ /* 0x000fc40007f3e0ff */
[C---:B------:R-:W-:Y:S01]  /*2cf0*/  ISETP.GT.AND P0, PT, R93.reuse, 0xc, PT ;  /* 0x0000000c5d00780c */ /* 0x040fe20003f04270 */
[----:B------:R3:W4:Y:S01]  /*2d00*/  @P3 LDG.E.U8 R127, desc[UR8][R60.64] ;  /* 0x000000083c7f3981 */ /* 0x000722000c1e1100 */
[----:B------:R-:W-:Y:S01]  /*2d10*/  ISETP.GT.AND P4, PT, R93, 0xe, PT ;  /* 0x0000000e5d00780c */ /* 0x000fe20003f84270 */
[C---:B0-----:R-:W-:Y:S01]  /*2d20*/  IMAD R91, R14.reuse, 0xd, RZ ;  /* 0x0000000d0e5b7824 */ /* 0x041fe200078e02ff */
[----:B------:R-:W-:Y:S02]  /*2d30*/  LEA.HI.X.SX32 R97, R97, R13, 0x1, P1 ;  /* 0x0000000d61617211 */ /* 0x000fe400008f0eff */
[----:B------:R-:W-:Y:S01]  /*2d40*/  ISETP.GT.AND P3, PT, R93, 0xd, PT ;  /* 0x0000000d5d00780c */ /* 0x000fe20003f64270 */
[----:B-1----:R-:W-:Y:S01]  /*2d50*/  IMAD R63, R14, 0xf, RZ ;  /* 0x0000000f0e3f7824 */ /* 0x002fe200078e02ff */
[----:B------:R-:W-:Y:S02]  /*2d60*/  PRMT R130, RZ, 0x7610, R130 ;  /* 0x00007610ff827816 */ /* 0x000fe40000000082 */
[----:B---3--:R-:W-:-:S02]  /*2d70*/  IADD3 R60, P1, R98, R12, RZ ;  /* 0x0000000c623c7210 */ /* 0x008fc40007f3e0ff */
[----:B------:R-:W-:Y:S02]  /*2d80*/  PRMT R129, RZ, 0x7610, R129 ;  /* 0x00007610ff817816 */ /* 0x000fe40000000081 */
[----:B------:R0:W3:Y:S01]  /*2d90*/  @P0 LDG.E.U8 R130, desc[UR8][R96.64] ;  /* 0x0000000860820981 */ /* 0x0000e2000c1e1100 */
[CC--:B------:R-:W-:Y:S02]  /*2da0*/  IADD3 R90, P2, R91.reuse, R12.reuse, RZ ;  /* 0x0000000c5b5a7210 */ /* 0x0c0fe40007f5e0ff */
[-C--:B------:R-:W-:Y:S02]  /*2db0*/  LEA.HI.X.SX32 R61, R98, R13.reuse, 0x1, P1 ;  /* 0x0000000d623d7211 */ /* 0x080fe400008f0eff */
[----:B------:R-:W-:Y:S01]  /*2dc0*/  PRMT R132, RZ, 0x7610, R132 ;  /* 0x00007610ff847816 */ /* 0x000fe20000000084 */
[----:B------:R-:W-:Y:S01]  /*2dd0*/  IMAD R98, R14, 0x11, RZ ;  /* 0x000000110e627824 */ /* 0x000fe200078e02ff */
[----:B------:R-:W-:Y:S01]  /*2de0*/  LEA.HI.X.SX32 R91, R91, R13, 0x1, P2 ;  /* 0x0000000d5b5b7211 */ /* 0x000fe200010f0eff */
[----:B------:R1:W3:Y:S01]  /*2df0*/  @P4 LDG.E.U8 R129, desc[UR8][R60.64] ;  /* 0x000000083c814981 */ /* 0x0002e2000c1e1100 */
[----:B------:R-:W-:-:S02]  /*2e00*/  IADD3 R62, P1, R63, R12, RZ ;  /* 0x0000000c3f3e7210 */ /* 0x000fc40007f3e0ff */
[C---:B------:R-:W-:Y:S01]  /*2e10*/  ISETP.GT.AND P0, PT, R93.reuse, 0xf, PT ;  /* 0x0000000f5d00780c */ /* 0x040fe20003f04270 */
[----:B------:R1:W3:Y:S01]  /*2e20*/  @P3 LDG.E.U8 R132, desc[UR8][R90.64] ;  /* 0x000000085a843981 */ /* 0x0002e2000c1e1100 */
[----:B------:R-:W-:Y:S01]  /*2e30*/  ISETP.GT.AND P4, PT, R93, 0x11, PT ;  /* 0x000000115d00780c */ /* 0x000fe20003f84270 */
[C---:B0-----:R-:W-:Y:S01]  /*2e40*/  IMAD.SHL.U32 R97, R14.reuse, 0x10, RZ ;  /* 0x000000100e617824 */ /* 0x041fe200078e00ff */
[----:B------:R-:W-:Y:S02]  /*2e50*/  LEA.HI.X.SX32 R63, R63, R13, 0x1, P1 ;  /* 0x0000000d3f3f7211 */ /* 0x000fe400008f0eff */
[----:B------:R-:W-:Y:S01]  /*2e60*/  ISETP.GT.AND P3, PT, R93, 0x10, PT ;  /* 0x000000105d00780c */ /* 0x000fe20003f64270 */
[----:B-1----:R-:W-:Y:S01]  /*2e70*/  IMAD R61, R14, 0x12, RZ ;  /* 0x000000120e3d7824 */ /* 0x002fe200078e02ff */
[----:B------:R-:W-:Y:S02]  /*2e80*/  PRMT R131, RZ, 0x7610, R131 ;  /* 0x00007610ff837816 */ /* 0x000fe40000000083 */
[----:B------:R-:W-:-:S02]  /*2e90*/  IADD3 R90, P1, R98, R12, RZ ;  /* 0x0000000c625a7210 */ /* 0x000fc40007f3e0ff */
[----:B------:R-:W-:Y:S02]  /*2ea0*/  PRMT R135, RZ, 0x7610, R135 ;  /* 0x00007610ff877816 */ /* 0x000fe40000000087 */
[----:B------:R0:W3:Y:S01]  /*2eb0*/  @P0 LDG.E.U8 R131, desc[UR8][R62.64] ;  /* 0x000000083e830981 */ /* 0x0000e2000c1e1100 */
        /* <DEDUP_REMOVED lines=62> */
[----:B------:R-:W3:Y:S01]  /*32a0*/  @P3 LDG.E.U8 R144, desc[UR8][R90.64] ;  /* 0x000000085a903981 */ /* 0x000ee2000c1e1100 */
[----:B------:R-:W-:Y:S01]  /*32b0*/  ISETP.GT.AND P4, PT, R93, 0x1c, PT ;  /* 0x0000001c5d00780c */ /* 0x000fe20003f84270 */
[----:B0-----:R-:W-:Y:S01]  /*32c0*/  IMAD R97, R14, 0x1d, RZ ;  /* 0x0000001d0e617824 */ /* 0x001fe200078e02ff */
[----:B------:R-:W-:Y:S02]  /*32d0*/  LEA.HI.X.SX32 R63, R63, R13, 0x1, P1 ;  /* 0x0000000d3f3f7211 */ /* 0x000fe400008f0eff */
[----:B------:R-:W-:Y:S02]  /*32e0*/  ISETP.GT.AND P1, PT, R93, 0x1d, PT ;  /* 0x0000001d5d00780c */ /* 0x000fe40003f24270 */
[----:B------:R-:W-:Y:S02]  /*32f0*/  IADD3 R98, P3, R99, R12, RZ ;  /* 0x0000000c63627210 */ /* 0x000fe40007f7e0ff */
[----:B------:R-:W-:-:S02]  /*3300*/  PRMT R143, RZ, 0x7610, R143 ;  /* 0x00007610ff8f7816 */ /* 0x000fc4000000008f */
[----:B------:R-:W-:Y:S02]  /*3310*/  PRMT R146, RZ, 0x7610, R146 ;  /* 0x00007610ff927816 */ /* 0x000fe40000000092 */
[----:B------:R-:W-:Y:S02]  /*3320*/  IADD3 R96, P2, R97, R12, RZ ;  /* 0x0000000c61607210 */ /* 0x000fe40007f5e0ff */
[-C--:B------:R-:W-:Y:S01]  /*3330*/  LEA.HI.X.SX32 R99, R99, R13.reuse, 0x1, P3 ;  /* 0x0000000d63637211 */ /* 0x080fe200018f0eff */
[----:B------:R0:W3:Y:S01]  /*3340*/  @P0 LDG.E.U8 R143, desc[UR8][R62.64] ;  /* 0x000000083e8f0981 */ /* 0x0000e2000c1e1100 */
[----:B------:R-:W-:Y:S02]  /*3350*/  PRMT R148, RZ, 0x7610, R148 ;  /* 0x00007610ff947816 */ /* 0x000fe40000000094 */
[----:B------:R-:W-:Y:S01]  /*3360*/  LEA.HI.X.SX32 R97, R97, R13, 0x1, P2 ;  /* 0x0000000d61617211 */ /* 0x000fe200010f0eff */
[----:B------:R0:W3:Y:S01]  /*3370*/  @P4 LDG.E.U8 R146, desc[UR8][R98.64] ;  /* 0x0000000862924981 */ /* 0x0000e2000c1e1100 */
[----:B------:R-:W-:-:S02]  /*3380*/  ISETP.GT.AND P0, PT, R93, 0x2f, PT ;  /* 0x0000002f5d00780c */ /* 0x000fc40003f04270 */
[C---:B------:R-:W-:Y:S01]  /*3390*/  ISETP.GT.AND P4, PT, R93.reuse, 0x3e, PT ;  /* 0x0000003e5d00780c */ /* 0x040fe20003f84270 */
[----:B------:R-:W3:Y:S01]  /*33a0*/  @P1 LDG.E.U8 R148, desc[UR8][R96.64] ;  /* 0x0000000860941981 */ /* 0x000ee2000c1e1100 */
[----:B------:R-:W-:Y:S02]  /*33b0*/  ISETP.GT.AND P5, PT, R93, 0x3f, PT ;  /* 0x0000003f5d00780c */ /* 0x000fe40003fa4270 */
[-C--:B-1----:R-:W-:Y:S02]  /*33c0*/  IADD3 R60, P3, R70, R12.reuse, RZ ;  /* 0x0000000c463c7210 */ /* 0x082fe40007f7e0ff */
[-C--:B0-----:R-:W-:Y:S02]  /*33d0*/  IADD3 R62, P2, R23, R12.reuse, RZ ;  /* 0x0000000c173e7210 */ /* 0x081fe40007f5e0ff */
[----:B------:R-:W-:Y:S02]  /*33e0*/  IADD3 R90, P1, R21, R12, RZ ;  /* 0x0000000c155a7210 */ /* 0x000fe40007f3e0ff */
[----:B------:R-:W-:-:S02]  /*33f0*/  PRMT R145, RZ, 0x7610, R145 ;  /* 0x00007610ff917816 */ /* 0x000fc40000000091 */
[----:B------:R-:W-:Y:S02]  /*3400*/  PRMT R147, RZ, 0x7610, R147 ;  /* 0x00007610ff937816 */ /* 0x000fe40000000093 */
[----:B------:R-:W-:Y:S02]  /*3410*/  PRMT R99, RZ, 0x7610, R99 ;  /* 0x00007610ff637816 */ /* 0x000fe40000000063 */
[-C--:B------:R-:W-:Y:S02]  /*3420*/  LEA.HI.X.SX32 R61, R70, R13.reuse, 0x1, P3 ;  /* 0x0000000d463d7211 */ /* 0x080fe400018f0eff */
[-C--:B------:R-:W-:Y:S02]  /*3430*/  LEA.HI.X.SX32 R63, R23, R13.reuse, 0x1, P2 ;  /* 0x0000000d173f7211 */ /* 0x080fe400010f0eff */
[----:B------:R-:W-:Y:S01]  /*3440*/  LEA.HI.X.SX32 R91, R21, R13, 0x1, P1 ;  /* 0x0000000d155b7211 */ /* 0x000fe200008f0eff */
[----:B------:R0:W3:Y:S04]  /*3450*/  @P0 LDG.E.U8 R145, desc[UR8][R60.64] ;  /* 0x000000083c910981 */ /* 0x0000e8000c1e1100 */
[----:B------:R1:W3:Y:S04]  /*3460*/  @P4 LDG.E.U8 R147, desc[UR8][R62.64] ;  /* 0x000000083e934981 */ /* 0x0002e8000c1e1100 */
[----:B------:R1:W3:Y:S01]  /*3470*/  @P5 LDG.E.U8 R99, desc[UR8][R90.64] ;  /* 0x000000085a635981 */ /* 0x0002e2000c1e1100 */
[----:B------:R-:W-:Y:S01]  /*3480*/  BAR.SYNC.DEFER_BLOCKING 0x0 ;  /* 0x0000000000007b1d */ /* 0x000fe20000010000 */
[----:B------:R-:W-:-:S02]  /*3490*/  ISETP.GE.AND P0, PT, R92, R93, PT ;  /* 0x0000005d5c00720c */ /* 0x000fc40003f06270 */
[----:B------:R-:W-:-:S03]  /*34a0*/  IADD3 RZ, P1, R22, R7, RZ ;  /* 0x0000000716ff7210 */ /* 0x000fc60007f3e0ff */
[----:B------:R-:W-:Y:S04]  /*34b0*/  STS.U8 [R92+UR5], R37 ;  /* 0x000000255c007988 */ /* 0x000fe80008000005 */
[----:B------:R0:W-:Y:S04]  /*34c0*/  STS.U8 [R92+UR5+0x40], R33 ;  /* 0x000040215c007988 */ /* 0x0001e80008000005 */
[----:B------:R-:W-:Y:S04]  /*34d0*/  STS.U8 [R92+UR5+0x800], R107 ;  /* 0x0008006b5c007988 */ /* 0x000fe80008000005 */
[----:B-----5:R5:W-:Y:S04]  /*34e0*/  STS.U8 [R92+UR5+0x840], R35 ;  /* 0x000840235c007988 */ /* 0x020be80008000005 */
[----:B------:R-:W-:Y:S04]  /*34f0*/  STS.U8 [R92+UR5+0xc00], R109 ;  /* 0x000c006d5c007988 */ /* 0x000fe80008000005 */
[----:B------:R-:W-:Y:S01]  /*3500*/  STS.U8 [R92+UR5+0xc40], R119 ;  /* 0x000c40775c007988 */ /* 0x000fe20008000005 */
[----:B------:R-:W-:Y:S01]  /*3510*/  IADD3 RZ, P3, R22, UR10, RZ ;  /* 0x0000000a16ff7c10 */ /* 0x000fe2000ff7e0ff */
[----:B0-----:R-:W-:Y:S01]  /*3520*/  IMAD.X R33, R88, 0x1, R9, P1 ;  /* 0x0000000158217824 */ /* 0x001fe200008e0609 */
[----:B------:R-:W-:-:S02]  /*3530*/  IADD3 RZ, P2, R22, UR12, RZ ;  /* 0x0000000c16ff7c10 */ /* 0x000fc4000ff5e0ff */
[----:B------:R-:W-:Y:S02]  /*3540*/  PRMT R61, RZ, 0x7610, R61 ;  /* 0x00007610ff3d7816 */ /* 0x000fe4000000003d */
[----:B------:R-:W-:Y:S02]  /*3550*/  IADD3 RZ, P1, R22, UR14, RZ ;  /* 0x0000000e16ff7c10 */ /* 0x000fe4000ff3e0ff */
[C---:B-----5:R-:W-:Y:S02]  /*3560*/  IADD3.X R35, R88.reuse, UR11, RZ, P3, !PT ;  /* 0x0000000b58237c10 */ /* 0x060fe40009ffe4ff */
[----:B------:R-:W-:Y:S02]  /*3570*/  IADD3.X R37, R88, UR13, RZ, P2, !PT ;  /* 0x0000000d58257c10 */ /* 0x000fe400097fe4ff */
[C---:B------:R-:W-:Y:S02]  /*3580*/  IADD3 RZ, P3, R22.reuse, UR16, RZ ;  /* 0x0000001016ff7c10 */ /* 0x040fe4000ff7e0ff */
[----:B------:R-:W-:-:S02]  /*3590*/  IADD3 RZ, P2, R22, UR18, RZ ;  /* 0x0000001216ff7c10 */ /* 0x000fc4000ff5e0ff */
[----:B------:R-:W-:Y:S02]  /*35a0*/  PRMT R60, RZ, 0x7610, R60 ;  /* 0x00007610ff3c7816 */ /* 0x000fe4000000003c */
[----:B------:R-:W-:Y:S02]  /*35b0*/  PRMT R96, RZ, 0x7610, R96 ;  /* 0x00007610ff607816 */ /* 0x000fe40000000060 */
[----:B-1----:R-:W-:Y:S02]  /*35c0*/  PRMT R62, RZ, 0x7610, R62 ;  /* 0x00007610ff3e7816 */ /* 0x002fe4000000003e */
[----:B------:R-:W-:Y:S02]  /*35d0*/  PRMT R90, RZ, 0x7610, R90 ;  /* 0x00007610ff5a7816 */ /* 0x000fe4000000005a */
[----:B------:R-:W-:Y:S02]  /*35e0*/  PRMT R152, RZ, 0x7610, R152 ;  /* 0x00007610ff987816 */ /* 0x000fe40000000098 */
[----:B------:R-:W-:-:S02]  /*35f0*/  PRMT R63, RZ, 0x7610, R63 ;  /* 0x00007610ff3f7816 */ /* 0x000fc4000000003f */
[----:B------:R-:W-:Y:S01]  /*3600*/  PRMT R97, RZ, 0x7610, R97 ;  /* 0x00007610ff617816 */ /* 0x000fe20000000061 */
[C---:B------:R-:W-:Y:S01]  /*3610*/  VIADD R98, R22.reuse, UR26 ;  /* 0x0000001a16627c36 */ /* 0x040fe20008000000 */
[----:B------:R-:W-:Y:S02]  /*3620*/  PRMT R154, RZ, 0x7610, R154 ;  /* 0x00007610ff9a7816 */ /* 0x000fe4000000009a */
[----:B------:R-:W-:Y:S02]  /*3630*/  PRMT R157, RZ, 0x7610, R157 ;  /* 0x00007610ff9d7816 */ /* 0x000fe4000000009d */
[----:B------:R-:W-:Y:S02]  /*3640*/  PRMT R159, RZ, 0x7610, R159 ;  /* 0x00007610ff9f7816 */ /* 0x000fe4000000009f */
[----:B------:R-:W-:Y:S01]  /*3650*/  PRMT R161, RZ, 0x7610, R161 ;  /* 0x00007610ffa17816 */ /* 0x000fe200000000a1 */
[----:B--2---:R-:W-:Y:S04]  /*3660*/  STS.U8 [R92+UR5+0x440], R135 ;  /* 0x000440875c007988 */ /* 0x004fe80008000005 */
[----:B----4-:R-:W-:Y:S04]  /*3670*/  STS.U8 [R92+UR5+0x400], R133 ;  /* 0x000400855c007988 */ /* 0x010fe80008000005 */
[----:B------:R-:W-:Y:S04]  /*3680*/  STS.U8 [R11+UR5+0x80], R94 ;  /* 0x0000805e0b007988 */ /* 0x000fe80008000005 */
[----:B------:R-:W-:Y:S04]  /*3690*/  STS.U8 [R11+UR5+0xc0], R108 ;  /* 0x0000c06c0b007988 */ /* 0x000fe80008000005 */
[----:B------:R-:W-:Y:S04]  /*36a0*/  STS.U8 [R11+UR5+0x880], R106 ;  /* 0x0008806a0b007988 */ /* 0x000fe80008000005 */
[----:B---3--:R-:W-:Y:S04]  /*36b0*/  STS.U8 [R11+UR5+0x480], R134 ;  /* 0x000480860b007988 */ /* 0x008fe80008000005 */
[----:B------:R-:W-:Y:S04]  /*36c0*/  STS.U8 [R11+UR5+0x8c0], R46 ;  /* 0x0008c02e0b007988 */ /* 0x000fe80008000005 */
[----:B------:R-:W-:Y:S04]  /*36d0*/  STS.U8 [R11+UR5+0xc80], R120 ;  /* 0x000c80780b007988 */ /* 0x000fe80008000005 */
[----:B------:R-:W-:Y:S04]  /*36e0*/  STS.U8 [R11+UR5+0x4c0], R138 ;  /* 0x0004c08a0b007988 */ /* 0x000fe80008000005 */
[----:B------:R0:W-:Y:S04]  /*36f0*/  STS.U8 [R11+UR5+0xcc0], R32 ;  /* 0x000cc0200b007988 */ /* 0x0001e80008000005 */
[----:B------:R-:W-:Y:S04]  /*3700*/  STS.U8 [R15+UR5+0x100], R100 ;  /* 0x000100640f007988 */ /* 0x000fe80008000005 */
        /* <DEDUP_REMOVED lines=43> */
[----:B------:R2:W-:Y:S04]  /*39c0*/  STS.U8 [R20+UR5+0xb80], R39 ;  /* 0x000b802714007988 */ /* 0x0005e80008000005 */
[----:B------:R-:W-:Y:S04]  /*39d0*/  STS.U8 [R20+UR5+0xbc0], R145 ;  /* 0x000bc09114007988 */ /* 0x000fe80008000005 */
[----:B------:R-:W-:Y:S04]  /*39e0*/  STS.U8 [R20+UR5+0xf80], R147 ;  /* 0x000f809314007988 */ /* 0x000fe80008000005 */
[----:B------:R3:W-:Y:S01]  /*39f0*/  STS.U8 [R20+UR5+0xfc0], R99 ;  /* 0x000fc06314007988 */ /* 0x0007e20008000005 */
[----:B------:R-:W-:Y:S01]  /*3a00*/  BAR.SYNC.DEFER_BLOCKING 0x0 ;  /* 0x0000000000007b1d */ /* 0x000fe20000010000 */
[C---:B0-----:R-:W-:Y:S01]  /*3a10*/  IMAD.IADD R32, R22.reuse, 0x1, R7 ;  /* 0x0000000116207824 */ /* 0x041fe200078e0207 */
[----:B------:R-:W-:Y:S01]  /*3a20*/  PRMT R46, RZ, 0x7610, R46 ;  /* 0x00007610ff2e7816 */ /* 0x000fe2000000002e */
[----:B-1----:R-:W-:Y:S01]  /*3a30*/  VIADD R34, R22, UR10 ;  /* 0x0000000a16227c36 */ /* 0x002fe20008000000 */
[----:B--2---:R-:W-:Y:S01]  /*3a40*/  IADD3.X R39, R88, UR15, RZ, P1, !PT ;  /* 0x0000000f58277c10 */ /* 0x004fe20008ffe4ff */
[C---:B------:R-:W-:Y:S01]  /*3a50*/  VIADD R38, R22.reuse, UR14 ;  /* 0x0000000e16267c36 */ /* 0x040fe20008000000 */
[----:B------:R-:W-:-:S02]  /*3a60*/  IADD3 RZ, P1, R22, UR20, RZ ;  /* 0x0000001416ff7c10 */ /* 0x000fc4000ff3e0ff */
[----:B------:R-:W-:Y:S02]  /*3a70*/  IADD3.X R45, R88, UR19, RZ, P2, !PT ;  /* 0x00000013582d7c10 */ /* 0x000fe400097fe4ff */
[C---:B------:R-:W-:Y:S01]  /*3a80*/  IADD3 RZ, P2, R22.reuse, UR24, RZ ;  /* 0x0000001816ff7c10 */ /* 0x040fe2000ff5e0ff */
[----:B------:R-:W-:Y:S01]  /*3a90*/  VIADD R36, R22, UR12 ;  /* 0x0000000c16247c36 */ /* 0x000fe20008000000 */
[----:B------:R-:W-:Y:S02]  /*3aa0*/  PRMT R142, RZ, 0x7610, R142 ;  /* 0x00007610ff8e7816 */ /* 0x000fe4000000008e */
[----:B------:R-:W-:Y:S02]  /*3ab0*/  IADD3.X R95, R88, UR25, RZ, P2, !PT ;  /* 0x00000019585f7c10 */ /* 0x000fe400097fe4ff */
[C---:B------:R-:W-:Y:S01]  /*3ac0*/  IADD3 RZ, P2, R22.reuse, UR28, RZ ;  /* 0x0000001c16ff7c10 */ /* 0x040fe2000ff5e0ff */
[----:B------:R0:W2:Y:S04]  /*3ad0*/  @!P0 LDG.E.U8 R61, desc[UR8][R32.64] ;  /* 0x00000008203d8981 */ /* 0x0000a8000c1e1100 */
[----:B------:R1:W4:Y:S04]  /*3ae0*/  @!P0 LDG.E.U8 R46, desc[UR8][R34.64] ;  /* 0x00000008222e8981 */ /* 0x000328000c1e1100 */
[----:B------:R5:W4:Y:S01]  /*3af0*/  @!P0 LDG.E.U8 R60, desc[UR8][R38.64] ;  /* 0x00000008263c8981 */ /* 0x000b22000c1e1100 */
[----:B0-----:R-:W-:Y:S01]  /*3b00*/  VIADD R32, R22, UR16 ;  /* 0x0000001016207c36 */ /* 0x001fe20008000000 */
[----:B------:R-:W-:-:S02]  /*3b10*/  IADD3.X R33, R88, UR17, RZ, P3, !PT ;  /* 0x0000001158217c10 */ /* 0x000fc40009ffe4ff */
[----:B------:R-:W4:Y:S01]  /*3b20*/  @!P0 LDG.E.U8 R62, desc[UR8][R36.64] ;  /* 0x00000008243e8981 */ /* 0x000f22000c1e1100 */
[----:B------:R-:W-:Y:S02]  /*3b30*/  IADD3 RZ, P3, R22, UR22, RZ ;  /* 0x0000001616ff7c10 */ /* 0x000fe4000ff7e0ff */
[----:B-1----:R-:W-:Y:S01]  /*3b40*/  IADD3.X R35, R88, UR21, RZ, P1, !PT ;  /* 0x0000001558237c10 */ /* 0x002fe20008ffe4ff */
[----:B------:R0:W4:Y:S01]  /*3b50*/  @!P0 LDG.E.U8 R96, desc[UR8][R32.64] ;  /* 0x0000000820608981 */ /* 0x000122000c1e1100 */
[C---:B------:R-:W-:Y:S01]  /*3b60*/  IADD3 RZ, P1, R22.reuse, UR26, RZ ;  /* 0x0000001a16ff7c10 */ /* 0x040fe2000ff3e0ff */
[----:B------:R-:W-:Y:S01]  /*3b70*/  VIADD R34, R22, UR20 ;  /* 0x0000001416227c36 */ /* 0x000fe20008000000 */
[----:B-----5:R-:W-:Y:S01]  /*3b80*/  IADD3.X R39, R88, UR23, RZ, P3, !PT ;  /* 0x0000001758277c10 */ /* 0x020fe20009ffe4ff */
[----:B------:R-:W-:Y:S01]  /*3b90*/  VIADD R44, R22, UR18 ;  /* 0x00000012162c7c36 */ /* 0x000fe20008000000 */
[----:B---3--:R-:W-:Y:S01]  /*3ba0*/  IADD3.X R99, R88, UR27, RZ, P1, !PT ;  /* 0x0000001b58637c10 */ /* 0x008fe20008ffe4ff */
[C---:B------:R-:W-:Y:S01]  /*3bb0*/  VIADD R94, R22.reuse, UR24 ;  /* 0x00000018165e7c36 */ /* 0x040fe20008000000 */
[C---:B------:R-:W-:Y:S01]  /*3bc0*/  IADD3 RZ, P1, R22.reuse, UR30, RZ ;  /* 0x0000001e16ff7c10 */ /* 0x040fe2000ff3e0ff */
[C---:B------:R-:W-:Y:S01]  /*3bd0*/  VIADD R38, R22.reuse, UR22 ;  /* 0x0000001616267c36 */ /* 0x040fe20008000000 */
[----:B------:R-:W-:Y:S01]  /*3be0*/  PRMT R47, RZ, 0x7610, R47 ;  /* 0x00007610ff2f7816 */ /* 0x000fe2000000002f */
[----:B------:R1:W3:Y:S01]  /*3bf0*/  @!P0 LDG.E.U8 R142, desc[UR8][R34.64] ;  /* 0x00000008228e8981 */ /* 0x0002e2000c1e1100 */
[C---:B0-----:R-:W-:Y:S01]  /*3c00*/  IADD3 R32, P3, R22.reuse, R8, RZ ;  /* 0x0000000816207210 */ /* 0x041fe20007f7e0ff */
[----:B------:R-:W-:Y:S01]  /*3c10*/  VIADD R36, R22, UR28 ;  /* 0x0000001c16247c36 */ /* 0x000fe20008000000 */
[C---:B------:R-:W-:Y:S01]  /*3c20*/  IADD3.X R37, R88.reuse, UR29, RZ, P2, !PT ;  /* 0x0000001d58257c10 */ /* 0x040fe200097fe4ff */
[----:B------:R0:W5:Y:S02]  /*3c30*/  @!P0 LDG.E.U8 R90, desc[UR8][R44.64] ;  /* 0x000000082c5a8981 */ /* 0x000164000c1e1100 */
[----:B------:R-:W-:Y:S01]  /*3c40*/  IMAD.X R33, R88, 0x1, R10, P3 ;  /* 0x0000000158217824 */ /* 0x000fe200018e060a */
[C---:B------:R-:W-:Y:S01]  /*3c50*/  IADD3 RZ, P3, R22.reuse, UR32, RZ ;  /* 0x0000002016ff7c10 */ /* 0x040fe2000ff7e0ff */
[----:B------:R0:W4:Y:S01]  /*3c60*/  @!P0 LDG.E.U8 R47, desc[UR8][R38.64] ;  /* 0x00000008262f8981 */ /* 0x000122000c1e1100 */
[----:B------:R-:W-:-:S02]  /*3c70*/  IADD3 RZ, P2, R22, UR34, RZ ;  /* 0x0000002216ff7c10 */ /* 0x000fc4000ff5e0ff */
[----:B-1----:R-:W-:Y:S02]  /*3c80*/  IADD3.X R35, R88, UR31, RZ, P1, !PT ;  /* 0x0000001f58237c10 */ /* 0x002fe40008ffe4ff */
[----:B------:R-:W-:Y:S01]  /*3c90*/  PRMT R140, RZ, 0x7610, R140 ;  /* 0x00007610ff8c7816 */ /* 0x000fe2000000008c */
[C---:B------:R-:W-:Y:S01]  /*3ca0*/  VIADD R34, R22.reuse, UR30 ;  /* 0x0000001e16227c36 */ /* 0x040fe20008000000 */
[C---:B------:R-:W-:Y:S01]  /*3cb0*/  IADD3 RZ, P1, R22.reuse, UR36, RZ ;  /* 0x0000002416ff7c10 */ /* 0x040fe2000ff3e0ff */
[----:B------:R1:W3:Y:S01]  /*3cc0*/  @!P0 LDG.E.U8 R152, desc[UR8][R36.64] ;  /* 0x0000000824988981 */ /* 0x0002e2000c1e1100 */
[----:B0-----:R-:W-:Y:S01]  /*3cd0*/  VIADD R44, R22, UR34 ;  /* 0x00000022162c7c36 */ /* 0x001fe20008000000 */
[----:B------:R-:W-:Y:S01]  /*3ce0*/  IADD3.X R39, R88, UR33, RZ, P3, !PT ;  /* 0x0000002158277c10 */ /* 0x000fe20009ffe4ff */
[----:B------:R-:W-:Y:S01]  /*3cf0*/  VIADD R38, R22, UR32 ;  /* 0x0000002016267c36 */ /* 0x000fe20008000000 */
[----:B------:R-:W-:Y:S01]  /*3d00*/  IADD3.X R45, R88, UR35, RZ, P2, !PT ;  /* 0x00000023582d7c10 */ /* 0x000fe200097fe4ff */
[----:B------:R-:W5:Y:S04]  /*3d10*/  @!P0 LDG.E.U8 R63, desc[UR8][R94.64] ;  /* 0x000000085e3f8981 */ /* 0x000f68000c1e1100 */
[----:B------:R-:W2:Y:S01]  /*3d20*/  @!P0 LDG.E.U8 R97, desc[UR8][R32.64] ;  /* 0x0000000820618981 */ /* 0x000ea2000c1e1100 */
[----:B-1----:R-:W-:Y:S01]  /*3d30*/  VIADD R36, R22, UR36 ;  /* 0x0000002416247c36 */ /* 0x002fe20008000000 */
[----:B------:R-:W-:-:S02]  /*3d40*/  IADD3.X R37, R88, UR37, RZ, P1, !PT ;  /* 0x0000002558257c10 */ /* 0x000fc40008ffe4ff */
[----:B------:R-:W3:Y:S04]  /*3d50*/  @!P0 LDG.E.U8 R140, desc[UR8][R98.64] ;  /* 0x00000008628c8981 */ /* 0x000ee8000c1e1100 */
[----:B------:R-:W3:Y:S04]  /*3d60*/  @!P0 LDG.E.U8 R154, desc[UR8][R34.64] ;  /* 0x00000008229a8981 */ /* 0x000ee8000c1e1100 */
[----:B------:R-:W3:Y:S04]  /*3d70*/  @!P0 LDG.E.U8 R157, desc[UR8][R38.64] ;  /* 0x00000008269d8981 */ /* 0x000ee8000c1e1100 */
[----:B------:R0:W3:Y:S04]  /*3d80*/  @!P0 LDG.E.U8 R159, desc[UR8][R44.64] ;  /* 0x000000082c9f8981 */ /* 0x0000e8000c1e1100 */
[----:B------:R-:W3:Y:S04]  /*3d90*/  @!P0 LDG.E.U8 R161, desc[UR8][R36.64] ;  /* 0x0000000824a18981 */ /* 0x000ee8000c1e1100 */
[----:B------:R-:W-:Y:S04]  /*3da0*/  LDS.U8 R151, [R5+UR5] ;  /* 0x0000000505977984 */ /* 0x000fe80008000000 */
[----:B------:R-:W1:Y:S04]  /*3db0*/  LDS.U8 R160, [R5+UR5+0x40] ;  /* 0x0000400505a07984 */ /* 0x000e680008000000 */
[----:B------:R-:W-:Y:S04]  /*3dc0*/  LDS.U8 R153, [R5+UR5+0x88] ;  /* 0x0000880505997984 */ /* 0x000fe80008000000 */
[----:B------:R-:W-:Y:S04]  /*3dd0*/  LDS.U8 R162, [R5+UR5+0xc8] ;  /* 0x0000c80505a27984 */ /* 0x000fe80008000000 */
[----:B------:R-:W-:Y:S04]  /*3de0*/  LDS.U8 R155, [R5+UR5+0x8] ;  /* 0x00000805059b7984 */ /* 0x000fe80008000000 */
        /* <DEDUP_REMOVED lines=39> */
[----:B0-----:R-:W-:Y:S04]  /*4060*/  LDS.U8 R44, [R89+UR5+0x408] ;  /* 0x00040805592c7984 */ /* 0x001fe80008000000 */
[----:B------:R-:W0:Y:S04]  /*4070*/  LDS.U8 R45, [R89+UR5+0x448] ;  /* 0x00044805592d7984 */ /* 0x000e280008000000 */
        /* <DEDUP_REMOVED lines=17> */
[----:B------:R-:W-:Y:S01]  /*4190*/  LDS.U8 R94, [R89+UR5+0xcc0] ;  /* 0x000cc005595e7984 */ /* 0x000fe20008000000 */
[----:B------:R-:W-:Y:S06]  /*41a0*/  BAR.SYNC.DEFER_BLOCKING 0x0 ;  /* 0x0000000000007b1d */ /* 0x000fec0000010000 */
[----:B--2---:R-:W-:Y:S04]  /*41b0*/  STS.U8 [R92+UR5], R97 ;  /* 0x000000615c007988 */ /* 0x004fe80008000005 */
[----:B------:R-:W-:Y:S04]  /*41c0*/  STS.U8 [R92+UR5+0x40], R61 ;  /* 0x0000403d5c007988 */ /* 0x000fe80008000005 */
[----:B----4-:R-:W-:Y:S04]  /*41d0*/  STS.U8 [R92+UR5+0x200], R47 ;  /* 0x0002002f5c007988 */ /* 0x010fe80008000005 */
[----:B-----5:R-:W-:Y:S04]  /*41e0*/  STS.U8 [R92+UR5+0x240], R63 ;  /* 0x0002403f5c007988 */ /* 0x020fe80008000005 */
[----:B------:R-:W-:Y:S04]  /*41f0*/  STS.U8 [R15+UR5+0x80], R46 ;  /* 0x0000802e0f007988 */ /* 0x000fe80008000005 */
[----:B------:R-:W-:Y:S04]  /*4200*/  STS.U8 [R15+UR5+0xc0], R62 ;  /* 0x0000c03e0f007988 */ /* 0x000fe80008000005 */
[----:B---3--:R-:W-:Y:S04]  /*4210*/  STS.U8 [R15+UR5+0x280], R140 ;  /* 0x0002808c0f007988 */ /* 0x008fe80008000005 */
        /* <DEDUP_REMOVED lines=8> */
[----:B------:R-:W-:Y:S01]  /*42a0*/  STS.U8 [R19+UR5+0x3c0], R161 ;  /* 0x0003c0a113007988 */ /* 0x000fe20008000005 */
[----:B------:R-:W-:Y:S06]  /*42b0*/  BAR.SYNC.DEFER_BLOCKING 0x0 ;  /* 0x0000000000007b1d */ /* 0x000fec0000010000 */
[----:B------:R-:W2:Y:S04]  /*42c0*/  LDSM.16.M88.4 R32, [R6+UR5] ;  /* 0x000000050620783b */ /* 0x000ea80008000200 */
[----:B------:R-:W3:Y:S01]  /*42d0*/  LDSM.16.M88.4 R36, [R6+UR5+0x200] ;  /* 0x000200050624783b */ /* 0x000ee20008000200 */
[----:B-1----:R-:W-:-:S02]  /*42e0*/  IMAD R60, R160, 0x100, R151 ;  /* 0x00000100a03c7824 */ /* 0x002fc400078e0297 */
[----:B------:R-:W-:Y:S02]  /*42f0*/  IMAD R61, R164, 0x100, R155 ;  /* 0x00000100a43d7824 */ /* 0x000fe400078e029b */
[----:B------:R-:W-:Y:S02]  /*4300*/  IMAD R62, R149, 0x100, R158 ;  /* 0x00000100953e7824 */ /* 0x000fe400078e029e */
[----:B------:R-:W-:Y:S01]  /*4310*/  IMAD R63, R156, 0x100, R147 ;  /* 0x000001009c3f7824 */ /* 0x000fe200078e0293 */
[----:B------:R-:W-:Y:S01]  /*4320*/  F2FP.F16.E4M3.UNPACK_B R60, R60 ;  /* 0x0000003cff3c723e */ /* 0x000fe200020006ff */
[----:B------:R-:W-:Y:S01]  /*4330*/  IMAD R144, R144, 0x100, R91 ;  /* 0x0000010090907824 */ /* 0x000fe200078e025b */
[----:B------:R-:W-:Y:S02]  /*4340*/  F2FP.F16.E4M3.UNPACK_B R61, R61 ;  /* 0x0000003dff3d723e */ /* 0x000fe400020006ff */
[----:B------:R-:W-:Y:S02]  /*4350*/  F2FP.F16.E4M3.UNPACK_B R62, R62 ;  /* 0x0000003eff3e723e */ /* 0x000fe400020006ff */
[----:B------:R-:W-:Y:S01]  /*4360*/  F2FP.F16.E4M3.UNPACK_B R63, R63 ;  /* 0x0000003fff3f723e */ /* 0x000fe200020006ff */
[----:B------:R-:W-:-:S02]  /*4370*/  IMAD R141, R146, 0x100, R141 ;  /* 0x00000100928d7824 */ /* 0x000fc400078e028d */
[----:B------:R-:W-:Y:S02]  /*4380*/  IMAD R46, R148, 0x100, R143 ;  /* 0x00000100942e7824 */ /* 0x000fe400078e028f */
[----:B0-----:R-:W-:Y:S01]  /*4390*/  IMAD R47, R45, 0x100, R44 ;  /* 0x000001002d2f7824 */ /* 0x001fe200078e022c */
[----:B------:R-:W-:Y:S02]  /*43a0*/  F2FP.F16.E4M3.UNPACK_B R44, R144 ;  /* 0x00000090ff2c723e */ /* 0x000fe400020006ff */
[----:B------:R-:W-:Y:S02]  /*43b0*/  F2FP.F16.E4M3.UNPACK_B R45, R141 ;  /* 0x0000008dff2d723e */ /* 0x000fe400020006ff */
[----:B------:R-:W-:Y:S02]  /*43c0*/  F2FP.F16.E4M3.UNPACK_B R46, R46 ;  /* 0x0000002eff2e723e */ /* 0x000fe400020006ff */
[----:B------:R-:W-:Y:S02]  /*43d0*/  F2FP.F16.E4M3.UNPACK_B R47, R47 ;  /* 0x0000002fff2f723e */ /* 0x000fe400020006ff */
[----:B--2---:R-:W-:-:S02]  /*43e0*/  F2FP.F16.E4M3.UNPACK_B R96, R32 ;  /* 0x00000020ff60723e */ /* 0x004fc400020006ff */
[----:B------:R-:W-:Y:S02]  /*43f0*/  F2FP.F16.E4M3.UNPACK_B R97, R33 ;  /* 0x00000021ff61723e */ /* 0x000fe400020006ff */
[----:B---3--:R-:W-:Y:S02]  /*4400*/  F2FP.F16.E4M3.UNPACK_B R90, R36 ;  /* 0x00000024ff5a723e */ /* 0x008fe400020006ff */
[----:B------:R-:W-:-:S03]  /*4410*/  F2FP.F16.E4M3.UNPACK_B R91, R37 ;  /* 0x00000025ff5b723e */ /* 0x000fc600020006ff */
[C---:B------:R-:W-:Y:S06]  /*4420*/  HMMA.16816.F32 R40, R60.reuse, R96, R40 ;  /* 0x000000603c28723c */ /* 0x040fec0000001828 */
[----:B------:R-:W-:Y:S01]  /*4430*/  HMMA.16816.F32 R56, R60, R90, R56 ;  /* 0x0000005a3c38723c */ /* 0x000fe20000001838 */
[----:B------:R-:W-:-:S05]  /*4440*/  IMAD R140, R162, 0x100, R153 ;  /* 0x00000100a28c7824 */ /* 0x000fca00078e0299 */
[----:B------:R-:W-:Y:S01]  /*4450*/  HMMA.16816.F32 R52, R44, R96, R52 ;  /* 0x000000602c34723c */ /* 0x000fe20000001834 */
[----:B------:R-:W-:-:S05]  /*4460*/  IMAD R145, R150, 0x100, R145 ;  /* 0x0000010096917824 */ /* 0x000fca00078e0291 */
[----:B------:R-:W-:Y:S01]  /*4470*/  HMMA.16816.F32 R48, R44, R90, R48 ;  /* 0x0000005a2c30723c */ /* 0x000fe20000001830 */
[----:B------:R-:W-:Y:S02]  /*4480*/  IMAD R62, R135, 0x100, R138 ;  /* 0x00000100873e7824 */ /* 0x000fe400078e028a */
[----:B------:R-:W-:Y:S01]  /*4490*/  IMAD R63, R134, 0x100, R137 ;  /* 0x00000100863f7824 */ /* 0x000fe200078e0289 */
[----:B------:R-:W-:Y:S02]  /*44a0*/  F2FP.F16.E4M3.UNPACK_B R60, R140 ;  /* 0x0000008cff3c723e */ /* 0x000fe400020006ff */
[----:B------:R-:W-:Y:S02]  /*44b0*/  F2FP.F16.E4M3.UNPACK_B R61, R145 ;  /* 0x00000091ff3d723e */ /* 0x000fe400020006ff */
[----:B------:R-:W-:Y:S02]  /*44c0*/  F2FP.F16.E4M3.UNPACK_B R62, R62 ;  /* 0x0000003eff3e723e */ /* 0x000fe400020006ff */
[----:B------:R-:W-:-:S02]  /*44d0*/  F2FP.F16.E4M3.UNPACK_B R63, R63 ;  /* 0x0000003fff3f723e */ /* 0x000fc400020006ff */
[----:B------:R-:W-:Y:S02]  /*44e0*/  F2FP.F16.E4M3.UNPACK_B R32, R32.H1 ;  /* 0x00000020ff20723e */ /* 0x000fe400030006ff */
[----:B------:R-:W-:Y:S02]  /*44f0*/  F2FP.F16.E4M3.UNPACK_B R33, R33.H1 ;  /* 0x00000021ff21723e */ /* 0x000fe400030006ff */
[----:B------:R-:W-:Y:S02]  /*4500*/  F2FP.F16.E4M3.UNPACK_B R36, R36.H1 ;  /* 0x00000024ff24723e */ /* 0x000fe400030006ff */
[----:B------:R-:W-:Y:S01]  /*4510*/  F2FP.F16.E4M3.UNPACK_B R37, R37.H1 ;  /* 0x00000025ff25723e */ /* 0x000fe200030006ff */
[----:B------:R-:W-:Y:S02]  /*4520*/  IMAD R44, R128, 0x100, R127 ;  /* 0x00000100802c7824 */ /* 0x000fe400078e027f */
[----:B------:R-:W-:Y:S02]  /*4530*/  IMAD R45, R125, 0x100, R130 ;  /* 0x000001007d2d7824 */ /* 0x000fe400078e0282 */
[----:B------:R-:W-:-:S02]  /*4540*/  IMAD R46, R126, 0x100, R129 ;  /* 0x000001007e2e7824 */ /* 0x000fc400078e0281 */
[----:B------:R-:W-:Y:S01]  /*4550*/  IMAD R47, R124, 0x100, R123 ;  /* 0x000001007c2f7824 */ /* 0x000fe200078e027b */
[C---:B------:R-:W-:Y:S01]  /*4560*/  HMMA.16816.F32 R40, R60.reuse, R32, R40 ;  /* 0x000000203c28723c */ /* 0x040fe20000001828 */
[----:B------:R-:W-:Y:S02]  /*4570*/  F2FP.F16.E4M3.UNPACK_B R44, R44 ;  /* 0x0000002cff2c723e */ /* 0x000fe400020006ff */
[----:B------:R-:W-:Y:S02]  /*4580*/  F2FP.F16.E4M3.UNPACK_B R45, R45 ;  /* 0x0000002dff2d723e */ /* 0x000fe400020006ff */
[----:B------:R-:W-:Y:S01]  /*4590*/  F2FP.F16.E4M3.UNPACK_B R46, R46 ;  /* 0x0000002eff2e723e */ /* 0x000fe200020006ff */
[----:B------:R-:W-:Y:S01]  /*45a0*/  HMMA.16816.F32 R56, R60, R36, R56 ;  /* 0x000000243c38723c */ /* 0x000fe20000001838 */
[----:B------:R-:W-:Y:S01]  /*45b0*/  F2FP.F16.E4M3.UNPACK_B R47, R47 ;  /* 0x0000002fff2f723e */ /* 0x000fe200020006ff */
[----:B------:R-:W-:-:S06]  /*45c0*/  IMAD R136, R136, 0x100, R139 ;  /* 0x0000010088887824 */ /* 0x000fcc00078e028b */
        /* <DEDUP_REMOVED lines=9> */
[----:B------:R-:W-:Y:S02]  /*4660*/  F2FP.F16.E4M3.UNPACK_B R32, R34 ;  /* 0x00000022ff20723e */ /* 0x000fe400020006ff */
[----:B------:R-:W-:Y:S02]  /*4670*/  F2FP.F16.E4M3.UNPACK_B R33, R35 ;  /* 0x00000023ff21723e */ /* 0x000fe400020006ff */
[----:B------:R-:W-:Y:S02]  /*4680*/  F2FP.F16.E4M3.UNPACK_B R36, R38 ;  /* 0x00000026ff24723e */ /* 0x000fe400020006ff */
[----:B------:R-:W-:Y:S01]  /*4690*/  F2FP.F16.E4M3.UNPACK_B R37, R39 ;  /* 0x00000027ff25723e */ /* 0x000fe200020006ff */
        /* <DEDUP_REMOVED lines=14> */
[----:B------:R-:W-:Y:S01]  /*4780*/  IMAD R118, R118, 0x100, R119 ;  /* 0x0000010076767824 */ /* 0x000fe200078e0277 */
[----:B------:R-:W-:Y:S01]  /*4790*/  UIADD3 UR6, UR6, -0x1, URZ ;  /* 0xffffffff06067890 */ /* 0x000fe2000fffe03f */
[----:B------:R-:W-:Y:S01]  /*47a0*/  IMAD R104, R104, 0x100, R105 ;  /* 0x0000010068687824 */ /* 0x000fe200078e0269 */
[----:B------:R-:W-:Y:S02]  /*47b0*/  F2FP.F16.E4M3.UNPACK_B R32, R106 ;  /* 0x0000006aff20723e */ /* 0x000fe400020006ff */
[----:B------:R-:W-:Y:S02]  /*47c0*/  F2FP.F16.E4M3.UNPACK_B R33, R114 ;  /* 0x00000072ff21723e */ /* 0x000fe400020006ff */
[----:B------:R-:W-:Y:S02]  /*47d0*/  F2FP.F16.E4M3.UNPACK_B R44, R34.H1 ;  /* 0x00000022ff2c723e */ /* 0x000fe400030006ff */
[----:B------:R-:W-:-:S02]  /*47e0*/  F2FP.F16.E4M3.UNPACK_B R45, R35.H1 ;  /* 0x00000023ff2d723e */ /* 0x000fc400030006ff */
[----:B------:R-:W-:Y:S02]  /*47f0*/  F2FP.F16.E4M3.UNPACK_B R34, R118 ;  /* 0x00000076ff22723e */ /* 0x000fe400020006ff */
[----:B------:R-:W-:Y:S02]  /*4800*/  F2FP.F16.E4M3.UNPACK_B R35, R104 ;  /* 0x00000068ff23723e */ /* 0x000fe400020006ff */
[----:B------:R-:W-:Y:S02]  /*4810*/  F2FP.F16.E4M3.UNPACK_B R46, R38.H1 ;  /* 0x00000026ff2e723e */ /* 0x000fe400030006ff */
[----:B------:R-:W-:Y:S01]  /*4820*/  F2FP.F16.E4M3.UNPACK_B R47, R39.H1 ;  /* 0x00000027ff2f723e */ /* 0x000fe200030006ff */
[----:B------:R-:W-:Y:S01]  /*4830*/  IMAD R102, R102, 0x100, R103 ;  /* 0x0000010066667824 */ /* 0x000fe200078e0267 */
[----:B------:R-:W-:Y:S01]  /*4840*/  ISETP.NE.U32.AND P0, PT, RZ, UR6, PT ;  /* 0x00000006ff007c0c */ /* 0x000fe2000bf05070 */
[----:B------:R-:W-:Y:S02]  /*4850*/  IMAD R100, R100, 0x100, R101 ;  /* 0x0000010064647824 */ /* 0x000fe400078e0265 */
[----:B------:R-:W-:-:S02]  /*4860*/  IMAD R98, R98, 0x100, R99 ;  /* 0x0000010062627824 */ /* 0x000fc400078e0263 */
[----:B------:R-:W-:Y:S01]  /*4870*/  IMAD R94, R94, 0x100, R95 ;  /* 0x000001005e5e7824 */ /* 0x000fe200078e025f */
[----:B------:R-:W-:Y:S02]  /*4880*/  USHF.R.S32.HI UR38, URZ, 0x1f, UR4 ;  /* 0x0000001f3f267899 */ /* 0x000fe40008011404 */
[----:B------:R-:W-:Y:S02]  /*4890*/  UIADD3 UR36, UP0, UR4, UR36, URZ ;  /* 0x0000002404247290 */ /* 0x000fe4000ff1e03f */
[----:B------:R-:W-:Y:S02]  /*48a0*/  UIADD3 UR34, UP4, UR4, UR34, URZ ;  /* 0x0000002204227290 */ /* 0x000fe4000ff9e03f */
[----:B------:R-:W-:Y:S02]  /*48b0*/  UIADD3 UR32, UP3, UR4, UR32, URZ ;  /* 0x0000002004207290 */ /* 0x000fe4000ff7e03f */
[----:B------:R-:W-:Y:S02]  /*48c0*/  UIADD3 UR30, UP6, UR4, UR30, URZ ;  /* 0x0000001e041e7290 */ /* 0x000fe4000ffde03f */
[----:B------:R-:W-:-:S02]  /*48d0*/  UIADD3 UR28, UP5, UR4, UR28, URZ ;  /* 0x0000001c041c7290 */ /* 0x000fc4000ffbe03f */
[----:B------:R-:W-:Y:S02]  /*48e0*/  UIADD3 UR26, UP2, UR4, UR26, URZ ;  /* 0x0000001a041a7290 */ /* 0x000fe4000ff5e03f */
[----:B------:R-:W-:Y:S01]  /*48f0*/  UIADD3 UR24, UP1, UR4, UR24, URZ ;  /* 0x0000001804187290 */ /* 0x000fe2000ff3e03f */
[C---:B------:R-:W-:Y:S01]  /*4900*/  HMMA.16816.F32 R40, R32.reuse, R44, R40 ;  /* 0x0000002c2028723c */ /* 0x040fe20000001828 */
[----:B------:R-:W-:Y:S02]  /*4910*/  F2FP.F16.E4M3.UNPACK_B R36, R102 ;  /* 0x00000066ff24723e */ /* 0x000fe400020006ff */
[----:B------:R-:W-:Y:S02]  /*4920*/  F2FP.F16.E4M3.UNPACK_B R37, R100 ;  /* 0x00000064ff25723e */ /* 0x000fe400020006ff */
[----:B------:R-:W-:Y:S01]  /*4930*/  F2FP.F16.E4M3.UNPACK_B R38, R98 ;  /* 0x00000062ff26723e */ /* 0x000fe200020006ff */
[----:B------:R-:W-:Y:S01]  /*4940*/  HMMA.16816.F32 R56, R32, R46, R56 ;  /* 0x0000002e2038723c */ /* 0x000fe20000001838 */
[----:B------:R-:W-:Y:S01]  /*4950*/  F2FP.F16.E4M3.UNPACK_B R39, R94 ;  /* 0x0000005eff27723e */ /* 0x000fe200020006ff */
[----:B------:R-:W-:Y:S01]  /*4960*/  UIADD3.X UR37, UR38, UR37, URZ, UP0, !UPT ;  /* 0x0000002526257290 */ /* 0x000fe200087fe43f */
[----:B------:R-:W-:Y:S01]  /*4970*/  IADD3 R7, P2, R7, UR4, RZ ;  /* 0x0000000407077c10 */ /* 0x000fe2000ff5e0ff */
[----:B------:R-:W-:Y:S01]  /*4980*/  UIADD3.X UR35, UR38, UR35, URZ, UP4, !UPT ;  /* 0x0000002326237290 */ /* 0x000fe2000a7fe43f */
[----:B------:R-:W-:Y:S01]  /*4990*/  IADD3 R8, P3, R8, UR4, RZ ;  /* 0x0000000408087c10 */ /* 0x000fe2000ff7e0ff */
[----:B------:R-:W-:Y:S01]  /*49a0*/  UIADD3.X UR33, UR38, UR33, URZ, UP3, !UPT ;  /* 0x0000002126217290 */ /* 0x000fe20009ffe43f */
[----:B------:R-:W-:Y:S01]  /*49b0*/  IMAD.SHL.U32 R32, R14, 0x40, RZ ;  /* 0x000000400e207824 */ /* 0x000fe200078e00ff */
[----:B------:R-:W-:-:S02]  /*49c0*/  UIADD3.X UR31, UR38, UR31, URZ, UP6, !UPT ;  /* 0x0000001f261f7290 */ /* 0x000fc4000b7fe43f */
[----:B------:R-:W-:Y:S02]  /*49d0*/  UIADD3.X UR29, UR38, UR29, URZ, UP5, !UPT ;  /* 0x0000001d261d7290 */ /* 0x000fe4000affe43f */
[----:B------:R-:W-:Y:S02]  /*49e0*/  UIADD3.X UR27, UR38, UR27, URZ, UP2, !UPT ;  /* 0x0000001b261b7290 */ /* 0x000fe400097fe43f */
[----:B------:R-:W-:Y:S02]  /*49f0*/  UIADD3.X UR25, UR38, UR25, URZ, UP1, !UPT ;  /* 0x0000001926197290 */ /* 0x000fe40008ffe43f */
[----:B------:R-:W-:Y:S02]  /*4a00*/  UIADD3 UR22, UP0, UR4, UR22, URZ ;  /* 0x0000001604167290 */ /* 0x000fe4000ff1e03f */
[----:B------:R-:W-:Y:S02]  /*4a10*/  UIADD3 UR20, UP4, UR4, UR20, URZ ;  /* 0x0000001404147290 */ /* 0x000fe4000ff9e03f */
[----:B------:R-:W-:-:S02]  /*4a20*/  UIADD3 UR18, UP3, UR4, UR18, URZ ;  /* 0x0000001204127290 */ /* 0x000fc4000ff7e03f */
[----:B------:R-:W-:Y:S02]  /*4a30*/  UIADD3 UR16, UP6, UR4, UR16, URZ ;  /* 0x0000001004107290 */ /* 0x000fe4000ffde03f */
[----:B------:R-:W-:Y:S02]  /*4a40*/  UIADD3 UR14, UP5, UR4, UR14, URZ ;  /* 0x0000000e040e7290 */ /* 0x000fe4000ffbe03f */
[----:B------:R-:W-:Y:S02]  /*4a50*/  UIADD3 UR12, UP2, UR4, UR12, URZ ;  /* 0x0000000c040c7290 */ /* 0x000fe4000ff5e03f */
[----:B------:R-:W-:Y:S01]  /*4a60*/  UIADD3 UR10, UP1, UR4, UR10, URZ ;  /* 0x0000000a040a7290 */ /* 0x000fe2000ff3e03f */
[----:B------:R-:W-:Y:S01]  /*4a70*/  IADD3 R12, P1, R32, R12, RZ ;  /* 0x0000000c200c7210 */ /* 0x000fe20007f3e0ff */
[----:B------:R-:W-:Y:S01]  /*4a80*/  HMMA.16816.F32 R52, R36, R44, R52 ;  /* 0x0000002c2434723c */ /* 0x000fe20000001834 */
[----:B------:R-:W-:Y:S02]  /*4a90*/  UIADD3.X UR23, UR38, UR23, URZ, UP0, !UPT ;  /* 0x0000001726177290 */ /* 0x000fe400087fe43f */
[----:B------:R-:W-:Y:S01]  /*4aa0*/  IADD3.X R9, R9, UR38, RZ, P2, !PT ;  /* 0x0000002609097c10 */ /* 0x000fe200097fe4ff */
[----:B------:R-:W-:-:S02]  /*4ab0*/  UIADD3.X UR21, UR38, UR21, URZ, UP4, !UPT ;  /* 0x0000001526157290 */ /* 0x000fc4000a7fe43f */
[----:B------:R-:W-:Y:S01]  /*4ac0*/  IADD3.X R10, R10, UR38, RZ, P3, !PT ;  /* 0x000000260a0a7c10 */ /* 0x000fe20009ffe4ff */
[----:B------:R-:W-:Y:S01]  /*4ad0*/  UIADD3.X UR19, UR38, UR19, URZ, UP3, !UPT ;  /* 0x0000001326137290 */ /* 0x000fe20009ffe43f */
[----:B------:R-:W-:Y:S01]  /*4ae0*/  HMMA.16816.F32 R48, R36, R46, R48 ;  /* 0x0000002e2430723c */ /* 0x000fe20000001830 */
[----:B------:R-:W-:Y:S02]  /*4af0*/  UIADD3.X UR17, UR38, UR17, URZ, UP6, !UPT ;  /* 0x0000001126117290 */ /* 0x000fe4000b7fe43f */
[----:B------:R-:W-:Y:S02]  /*4b00*/  UIADD3.X UR15, UR38, UR15, URZ, UP5, !UPT ;  /* 0x0000000f260f7290 */ /* 0x000fe4000affe43f */
[----:B------:R-:W-:Y:S02]  /*4b10*/  UIADD3.X UR13, UR38, UR13, URZ, UP2, !UPT ;  /* 0x0000000d260d7290 */ /* 0x000fe400097fe43f */
[----:B------:R-:W-:Y:S01]  /*4b20*/  UIADD3.X UR11, UR38, UR11, URZ, UP1, !UPT ;  /* 0x0000000b260b7290 */ /* 0x000fe20008ffe43f */
[----:B------:R-:W-:Y:S01]  /*4b30*/  LEA.HI.X.SX32 R13, R32, R13, 0x1, P1 ;  /* 0x0000000d200d7211 */ /* 0x000fe200008f0eff */
[----:B------:R-:W-:Y:S01]  /*4b40*/  VIADD R93, R93, 0xffffffc0 ;  /* 0xffffffc05d5d7836 */ /* 0x000fe20000000000 */
[----:B------:R-:W-:-:S14]  /*4b50*/  @P0 BRA `(.L_x_2) ;  /* 0xffffffd000e00947 */ /* 0x000fdc000383ffff */
.L_x_1:
[----:B------:R-:W-:Y:S01]  /*4b60*/  BAR.SYNC.DEFER_BLOCKING 0x0 ;  /* 0x0000000000007b1d */ /* 0x000fe20000010000 */
[C---:B------:R-:W-:Y:S01]  /*4b70*/  IMAD.SHL.U32 R5, R2.reuse, 0x10, RZ ;  /* 0x0000001002057824 */ /* 0x040fe200078e00ff */
[----:B------:R-:W-:Y:S01]  /*4b80*/  F2FP.SATFINITE.E4M3.F32.PACK_AB_MERGE_C R42, R43, R42, RZ ;  /* 0x0000002a2b2a723e */ /* 0x000fe200048070ff */
[----:B------:R-:W-:Y:S01]  /*4b90*/  IMAD.SHL.U32 R2, R2, 0x20, RZ ;  /* 0x0000002002027824 */ /* 0x000fe200078e00ff */
[----:B------:R-:W-:Y:S01]  /*4ba0*/  F2FP.SATFINITE.E4M3.F32.PACK_AB_MERGE_C R59, R59, R58, RZ ;  /* 0x0000003a3b3b723e */ /* 0x000fe200048070ff */
[----:B------:R-:W-:Y:S01]  /*4bb0*/  VIADD R10, R0, 0x1 ;  /* 0x00000001000a7836 */ /* 0x000fe20000000000 */
[----:B------:R-:W-:Y:S01]  /*4bc0*/  LOP3.LUT R5, R5, 0xf0, RZ, 0xc0, !PT ;  /* 0x000000f005057812 */ /* 0x000fe200078ec0ff */
[----:B------:R-:W-:Y:S01]  /*4bd0*/  ULDC.64 UR10, c[0x0][0x228] ;  /* 0x00008a00000a7ab9 */ /* 0x000fe20000000a00 */
[----:B------:R-:W-:Y:S01]  /*4be0*/  LOP3.LUT R2, R2, 0x200, RZ, 0xc0, !PT ;  /* 0x0000020002027812 */ /* 0x000fe200078ec0ff */
[----:B------:R-:W-:Y:S01]  /*4bf0*/  ULDC UR4, c[0x0][0x244] ;  /* 0x0000910000047ab9 */ /* 0x000fe20000000800 */
[----:B------:R-:W-:Y:S01]  /*4c00*/  LOP3.LUT R4, R4, 0x100, RZ, 0xc0, !PT ;  /* 0x0000010004047812 */ /* 0x000fe200078ec0ff */
[----:B------:R-:W-:Y:S01]  /*4c10*/  ULDC UR6, c[0x0][0x248] ;  /* 0x0000920000067ab9 */ /* 0x000fe20000000800 */
[----:B------:R-:W-:Y:S01]  /*4c20*/  IADD3 R5, R2, UR5, R5 ;  /* 0x0000000502057c10 */ /* 0x000fe2000fffe005 */
[C---:B------:R-:W-:Y:S01]  /*4c30*/  VIADD R9, R0.reuse, 0x2 ;  /* 0x0000000200097836 */ /* 0x040fe20000000000 */
[----:B------:R-:W-:Y:S01]  /*4c40*/  F2FP.SATFINITE.E4M3.F32.PACK_AB_MERGE_C R40, R41, R40, RZ ;  /* 0x000000282928723e */ /* 0x000fe200048070ff */
[----:B------:R-:W-:Y:S01]  /*4c50*/  IMAD R8, R0, UR6, RZ ;  /* 0x0000000600087c24 */ /* 0x000fe2000f8e02ff */
[----:B------:R-:W-:Y:S01]  /*4c60*/  F2FP.SATFINITE.E4M3.F32.PACK_AB_MERGE_C R57, R57, R56, RZ ;  /* 0x000000383939723e */ /* 0x000fe200048070ff */
[----:B------:R-:W-:Y:S01]  /*4c70*/  IMAD.IADD R2, R4, 0x1, R5 ;  /* 0x0000000104027824 */ /* 0x000fe200078e0205 */
[----:B------:R-:W-:Y:S01]  /*4c80*/  F2FP.SATFINITE.E4M3.F32.PACK_AB_MERGE_C R52, R53, R52, RZ ;  /* 0x000000343534723e */ /* 0x000fe200048070ff */
[C---:B------:R-:W-:Y:S01]  /*4c90*/  VIADD R11, R0.reuse, 0x4 ;  /* 0x00000004000b7836 */ /* 0x040fe20000000000 */
[----:B------:R-:W-:Y:S01]  /*4ca0*/  F2FP.SATFINITE.E4M3.F32.PACK_AB_MERGE_C R54, R55, R54, RZ ;  /* 0x000000363736723e */ /* 0x000fe200048070ff */
[C---:B------:R-:W-:Y:S01]  /*4cb0*/  VIADD R14, R0.reuse, 0x6 ;  /* 0x00000006000e7836 */ /* 0x040fe20000000000 */
[----:B------:R-:W-:Y:S01]  /*4cc0*/  F2FP.SATFINITE.E4M3.F32.PACK_AB_MERGE_C R49, R49, R48, RZ ;  /* 0x000000303131723e */ /* 0x000fe200048070ff */
[----:B------:R-:W-:Y:S01]  /*4cd0*/  VIADD R20, R0, 0x9 ;  /* 0x0000000900147836 */ /* 0x000fe20000000000 */
[----:B------:R-:W-:-:S02]  /*4ce0*/  F2FP.SATFINITE.E4M3.F32.PACK_AB_MERGE_C R51, R51, R50, RZ ;  /* 0x000000323333723e */ /* 0x000fc400048070ff */
[----:B------:R-:W-:Y:S02]  /*4cf0*/  PRMT R41, R42, 0x5410, R59 ;  /* 0x000054102a297816 */ /* 0x000fe4000000003b */
[----:B------:R-:W-:Y:S02]  /*4d00*/  PRMT R40, R40, 0x5410, R57 ;  /* 0x0000541028287816 */ /* 0x000fe40000000039 */
[----:B------:R-:W-:Y:S02]  /*4d10*/  PRMT R42, R52, 0x5410, R49 ;  /* 0x00005410342a7816 */ /* 0x000fe40000000031 */
[----:B------:R-:W-:Y:S02]  /*4d20*/  PRMT R43, R54, 0x5410, R51 ;  /* 0x00005410362b7816 */ /* 0x000fe40000000033 */
[----:B------:R-:W-:Y:S02]  /*4d30*/  LEA R4, R92, UR5, 0x4 ;  /* 0x000000055c047c11 */ /* 0x000fe4000f8e20ff */
[C---:B------:R-:W-:Y:S01]  /*4d40*/  ISETP.GE.AND P0, PT, R3.reuse, UR10, PT ;  /* 0x0000000a03007c0c */ /* 0x040fe2000bf06270 */
[----:B------:R0:W-:Y:S01]  /*4d50*/  STSM.16.M88.4 [R2], R40 ;  /* 0x0000002802007844 */ /* 0x0001e20000000200 */
[----:B------:R-:W-:Y:S01]  /*4d60*/  IMAD R3, R3, UR4, RZ ;  /* 0x0000000403037c24 */ /* 0x000fe2000f8e02ff */
[----:B------:R-:W-:Y:S01]  /*4d70*/  ULDC.64 UR4, c[0x0][0x220] ;  /* 0x0000880000047ab9 */ /* 0x000fe20000000a00 */
[----:B------:R-:W-:Y:S01]  /*4d80*/  BAR.SYNC.DEFER_BLOCKING 0x0 ;  /* 0x0000000000007b1d */ /* 0x000fe20000010000 */
[----:B------:R-:W-:-:S02]  /*4d90*/  ISETP.LT.AND P5, PT, R0, UR11, !P0 ;  /* 0x0000000b00007c0c */ /* 0x000fc4000c7a1270 */
[----:B------:R-:W-:Y:S02]  /*4da0*/  IADD3 R16, P1, R3, UR4, RZ ;  /* 0x0000000403107c10 */ /* 0x000fe4000ff3e0ff */
[----:B------:R-:W-:Y:S01]  /*4db0*/  ISETP.LT.AND P4, PT, R10, UR11, !P0 ;  /* 0x0000000b0a007c0c */ /* 0x000fe2000c781270 */
[----:B------:R-:W-:Y:S01]  /*4dc0*/  VIADD R10, R0, 0x3 ;  /* 0x00000003000a7836 */ /* 0x000fe20000000000 */
[----:B------:R-:W-:Y:S01]  /*4dd0*/  ISETP.LT.AND P3, PT, R9, UR11, !P0 ;  /* 0x0000000b09007c0c */ /* 0x000fe2000c761270 */
[----:B------:R-:W-:Y:S01]  /*4de0*/  VIADD R9, R8, UR6 ;  /* 0x0000000608097c36 */ /* 0x000fe20008000000 */
[----:B------:R-:W-:Y:S02]  /*4df0*/  LEA.HI.X.SX32 R18, R3, UR5, 0x1, P1 ;  /* 0x0000000503127c11 */ /* 0x000fe400088f0eff */
[----:B------:R-:W-:Y:S01]  /*4e00*/  ISETP.LT.AND P2, PT, R10, UR11, !P0 ;  /* 0x0000000b0a007c0c */ /* 0x000fe2000c741270 */
[----:B------:R-:W-:Y:S01]  /*4e10*/  VIADD R10, R0, 0x5 ;  /* 0x00000005000a7836 */ /* 0x000fe20000000000 */
[----:B0-----:R-:W-:-:S04]  /*4e20*/  IADD3 R2, P1, R8, R16, RZ ;  /* 0x0000001008027210 */ /* 0x001fc80007f3e0ff */
[----:B------:R-:W-:Y:S02]  /*4e30*/  LEA.HI.X.SX32 R3, R8, R18, 0x1, P1 ;  /* 0x0000001208037211 */ /* 0x000fe400008f0eff */
[----:B------:R-:W-:Y:S01]  /*4e40*/  ISETP.LT.AND P1, PT, R11, UR11, !P0 ;  /* 0x0000000b0b007c0c */ /* 0x000fe2000c721270 */
[C---:B------:R-:W-:Y:S01]  /*4e50*/  VIADD R11, R9.reuse, UR6 ;  /* 0x00000006090b7c36 */ /* 0x040fe20008000000 */
[C---:B------:R-:W-:Y:S01]  /*4e60*/  IADD3 R8, P6, R9.reuse, R16, RZ ;  /* 0x0000001009087210 */ /* 0x040fe20007fde0ff */
[----:B------:R-:W0:Y:S03]  /*4e70*/  LDS.128 R4, [R4] ;  /* 0x0000000004047984 */ /* 0x000e260000000c00 */
[----:B------:R-:W-:Y:S01]  /*4e80*/  LEA.HI.X.SX32 R9, R9, R18, 0x1, P6 ;  /* 0x0000001209097211 */ /* 0x000fe200030f0eff */
[----:B------:R-:W-:Y:S01]  /*4e90*/  VIADD R12, R11, UR6 ;  /* 0x000000060b0c7c36 */ /* 0x000fe20008000000 */
[----:B0-----:R-:W-:-:S02]  /*4ea0*/  PRMT R13, R4, 0x7770, RZ ;  /* 0x00007770040d7816 */ /* 0x001fc400000000ff */
[----:B------:R-:W-:Y:S02]  /*4eb0*/  PRMT R15, R4, 0x7771, RZ ;  /* 0x00007771040f7816 */ /* 0x000fe400000000ff */
[----:B------:R-:W-:Y:S01]  /*4ec0*/  PRMT R17, R5, 0x7770, RZ ;  /* 0x0000777005117816 */ /* 0x000fe200000000ff */
[----:B------:R0:W-:Y:S01]  /*4ed0*/  @P5 STG.E.U8 desc[UR8][R2.64], R13 ;  /* 0x0000000d02005986 */ /* 0x0001e2000c101108 */
[----:B------:R-:W-:Y:S02]  /*4ee0*/  ISETP.LT.AND P5, PT, R10, UR11, !P0 ;  /* 0x0000000b0a007c0c */ /* 0x000fe4000c7a1270 */
[C---:B------:R-:W-:Y:S01]  /*4ef0*/  IADD3 R10, P6, R11.reuse, R16, RZ ;  /* 0x000000100b0a7210 */ /* 0x040fe20007fde0ff */
[----:B------:R1:W-:Y:S01]  /*4f00*/  @P4 STG.E.U8 desc[UR8][R8.64], R15 ;  /* 0x0000000f08004986 */ /* 0x0003e2000c101108 */
[----:B------:R-:W-:Y:S01]  /*4f10*/  ISETP.LT.AND P4, PT, R14, UR11, !P0 ;  /* 0x0000000b0e007c0c */ /* 0x000fe2000c781270 */
[----:B------:R-:W-:Y:S01]  /*4f20*/  VIADD R14, R0, 0x7 ;  /* 0x00000007000e7836 */ /* 0x000fe20000000000 */
[----:B------:R-:W-:-:S02]  /*4f30*/  LEA.HI.X.SX32 R11, R11, R18, 0x1, P6 ;  /* 0x000000120b0b7211 */ /* 0x000fc400030f0eff */
[C---:B------:R-:W-:Y:S02]  /*4f40*/  PRMT R19, R5.reuse, 0x7771, RZ ;  /* 0x0000777105137816 */ /* 0x040fe400000000ff */
[----:B------:R-:W-:Y:S01]  /*4f50*/  PRMT R25, R5, 0x7772, RZ ;  /* 0x0000777205197816 */ /* 0x000fe200000000ff */
[C---:B0-----:R-:W-:Y:S01]  /*4f60*/  VIADD R13, R12.reuse, UR6 ;  /* 0x000000060c0d7c36 */ /* 0x041fe20008000000 */
[----:B------:R-:W-:Y:S01]  /*4f70*/  IADD3 R2, P6, R12, R16, RZ ;  /* 0x000000100c027210 */ /* 0x000fe20007fde0ff */
[----:B------:R0:W-:Y:S01]  /*4f80*/  @P3 STG.E.U8 desc[UR8][R10.64], R17 ;  /* 0x000000110a003986 */ /* 0x0001e2000c101108 */
[----:B------:R-:W-:Y:S01]  /*4f90*/  ISETP.LT.AND P3, PT, R14, UR11, !P0 ;  /* 0x0000000b0e007c0c */ /* 0x000fe2000c761270 */
[C---:B------:R-:W-:Y:S01]  /*4fa0*/  VIADD R14, R13.reuse, UR6 ;  /* 0x000000060d0e7c36 */ /* 0x040fe20008000000 */
[----:B------:R-:W-:Y:S01]  /*4fb0*/  LEA.HI.X.SX32 R3, R12, R18, 0x1, P6 ;  /* 0x000000120c037211 */ /* 0x000fe200030f0eff */
[----:B------:R-:W-:Y:S01]  /*4fc0*/  VIADD R12, R0, 0x8 ;  /* 0x00000008000c7836 */ /* 0x000fe20000000000 */
[----:B-1----:R-:W-:-:S02]  /*4fd0*/  IADD3 R8, P6, R13, R16, RZ ;  /* 0x000000100d087210 */ /* 0x002fc40007fde0ff */
[----:B------:R-:W-:Y:S01]  /*4fe0*/  PRMT R15, R6, 0x7770, RZ ;  /* 0x00007770060f7816 */ /* 0x000fe200000000ff */
[----:B------:R1:W-:Y:S01]  /*4ff0*/  @P2 STG.E.U8 desc[UR8][R2.64], R19 ;  /* 0x0000001302002986 */ /* 0x0003e2000c101108 */
[----:B------:R-:W-:Y:S02]  /*5000*/  LEA.HI.X.SX32 R9, R13, R18, 0x1, P6 ;  /* 0x000000120d097211 */ /* 0x000fe400030f0eff */
[----:B------:R-:W-:Y:S02]  /*5010*/  ISETP.LT.AND P2, PT, R12, UR11, !P0 ;  /* 0x0000000b0c007c0c */ /* 0x000fe4000c741270 */
[----:B------:R-:W-:Y:S01]  /*5020*/  IADD3 R12, P6, R14, R16, RZ ;  /* 0x000000100e0c7210 */ /* 0x000fe20007fde0ff */
[----:B------:R2:W-:Y:S01]  /*5030*/  @P1 STG.E.U8 desc[UR8][R8.64], R15 ;  /* 0x0000000f08001986 */ /* 0x0005e2000c101108 */
[----:B0-----:R-:W-:Y:S02]  /*5040*/  PRMT R17, R6, 0x7771, RZ ;  /* 0x0000777106117816 */ /* 0x001fe400000000ff */
[C---:B------:R-:W-:Y:S01]  /*5050*/  LEA.HI.X.SX32 R13, R14.reuse, R18, 0x1, P6 ;  /* 0x000000120e0d7211 */ /* 0x040fe200030f0eff */
[----:B------:R-:W-:Y:S01]  /*5060*/  VIADD R14, R14, UR6 ;  /* 0x000000060e0e7c36 */ /* 0x000fe20008000000 */
[----:B------:R-:W-:Y:S01]  /*5070*/  ISETP.LT.AND P1, PT, R20, UR11, !P0 ;  /* 0x0000000b14007c0c */ /* 0x000fe2000c721270 */
[----:B-1----:R-:W-:Y:S01]  /*5080*/  VIADD R3, R0, 0xa ;  /* 0x0000000a00037836 */ /* 0x002fe20000000000 */
[----:B------:R-:W-:Y:S01]  /*5090*/  PRMT R19, R7, 0x7770, RZ ;  /* 0x0000777007137816 */ /* 0x000fe200000000ff */
[C---:B------:R-:W-:Y:S01]  /*50a0*/  VIADD R10, R14.reuse, UR6 ;  /* 0x000000060e0a7c36 */ /* 0x040fe20008000000 */
[----:B------:R-:W-:Y:S01]  /*50b0*/  IADD3 R2, P6, R14, R16, RZ ;  /* 0x000000100e027210 */ /* 0x000fe20007fde0ff */
[----:B------:R0:W-:Y:S01]  /*50c0*/  @P5 STG.E.U8 desc[UR8][R12.64], R17 ;  /* 0x000000110c005986 */ /* 0x0001e2000c101108 */
[----:B------:R-:W-:Y:S01]  /*50d0*/  ISETP.LT.AND P5, PT, R3, UR11, !P0 ;  /* 0x0000000b03007c0c */ /* 0x000fe2000c7a1270 */
[----:B------:R-:W-:Y:S01]  /*50e0*/  VIADD R11, R10, UR6 ;  /* 0x000000060a0b7c36 */ /* 0x000fe20008000000 */
[----:B------:R-:W-:Y:S01]  /*50f0*/  LEA.HI.X.SX32 R3, R14, R18, 0x1, P6 ;  /* 0x000000120e037211 */ /* 0x000fe200030f0eff */
[----:B------:R-:W-:Y:S01]  /*5100*/  VIADD R20, R0, 0xb ;  /* 0x0000000b00147836 */ /* 0x000fe20000000000 */
[----:B--2---:R-:W-:-:S02]  /*5110*/  IADD3 R8, P6, R10, R16, RZ ;  /* 0x000000100a087210 */ /* 0x004fc40007fde0ff */
[----:B------:R-:W-:Y:S01]  /*5120*/  PRMT R15, R7, 0x7771, RZ ;  /* 0x00007771070f7816 */ /* 0x000fe200000000ff */
[----:B------:R1:W-:Y:S01]  /*5130*/  @P4 STG.E.U8 desc[UR8][R2.64], R19 ;  /* 0x0000001302004986 */ /* 0x0003e2000c101108 */
[----:B------:R-:W-:Y:S02]  /*5140*/  LEA.HI.X.SX32 R9, R10, R18, 0x1, P6 ;  /* 0x000000120a097211 */ /* 0x000fe400030f0eff */
[C---:B------:R-:W-:Y:S01]  /*5150*/  IADD3 R10, P6, R11.reuse, R16, RZ ;  /* 0x000000100b0a7210 */ /* 0x040fe20007fde0ff */
[----:B0-----:R-:W-:Y:S01]  /*5160*/  VIADD R13, R11, UR6 ;  /* 0x000000060b0d7c36 */ /* 0x001fe20008000000 */
[----:B------:R-:W-:Y:S01]  /*5170*/  PRMT R17, R4, 0x7772, RZ ;  /* 0x0000777204117816 */ /* 0x000fe200000000ff */
[----:B------:R-:W-:Y:S01]  /*5180*/  VIADD R12, R0, 0xc ;  /* 0x0000000c000c7836 */ /* 0x000fe20000000000 */
[----:B------:R0:W-:Y:S01]  /*5190*/  @P3 STG.E.U8 desc[UR8][R8.64], R15 ;  /* 0x0000000f08003986 */ /* 0x0001e2000c101108 */
[----:B------:R-:W-:Y:S01]  /*51a0*/  VIADD R14, R13, UR6 ;  /* 0x000000060d0e7c36 */ /* 0x000fe20008000000 */
[----:B------:R-:W-:-:S02]  /*51b0*/  LEA.HI.X.SX32 R11, R11, R18, 0x1, P6 ;  /* 0x000000120b0b7211 */ /* 0x000fc400030f0eff */
[----:B------:R-:W-:Y:S01]  /*51c0*/  ISETP.LT.AND P3, PT, R12, UR11, !P0 ;  /* 0x0000000b0c007c0c */ /* 0x000fe2000c761270 */
[----:B-1----:R-:W-:Y:S01]  /*51d0*/  VIADD R2, R0, 0xd ;  /* 0x0000000d00027836 */ /* 0x002fe20000000000 */
[C---:B------:R-:W-:Y:S01]  /*51e0*/  IADD3 R12, P6, R13.reuse, R16, RZ ;  /* 0x000000100d0c7210 */ /* 0x040fe20007fde0ff */
[----:B------:R1:W-:Y:S01]  /*51f0*/  @P2 STG.E.U8 desc[UR8][R10.64], R17 ;  /* 0x000000110a002986 */ /* 0x0003e2000c101108 */
[----:B------:R-:W-:Y:S02]  /*5200*/  PRMT R19, R4, 0x7773, RZ ;  /* 0x0000777304137816 */ /* 0x000fe400000000ff */
[----:B------:R-:W-:Y:S01]  /*5210*/  LEA.HI.X.SX32 R13, R13, R18, 0x1, P6 ;  /* 0x000000120d0d7211 */ /* 0x000fe200030f0eff */
[----:B0-----:R-:W-:Y:S01]  /*5220*/  VIADD R9, R14, UR6 ;  /* 0x000000060e097c36 */ /* 0x001fe20008000000 */
[----:B------:R-:W-:-:S03]  /*5230*/  ISETP.LT.AND P2, PT, R2, UR11, !P0 ;  /* 0x0000000b02007c0c */ /* 0x000fc6000c741270 */
[----:B------:R0:W-:Y:S01]  /*5240*/  @P1 STG.E.U8 desc[UR8][R12.64], R19 ;  /* 0x000000130c001986 */ /* 0x0001e2000c101108 */
[C---:B------:R-:W-:Y:S01]  /*5250*/  VIADD R4, R9.reuse, UR6 ;  /* 0x0000000609047c36 */ /* 0x040fe20008000000 */
[CC--:B------:R-:W-:Y:S02]  /*5260*/  IADD3 R8, P1, R9.reuse, R16.reuse, RZ ;  /* 0x0000001009087210 */ /* 0x0c0fe40007f3e0ff */
[----:B------:R-:W-:Y:S01]  /*5270*/  IADD3 R2, P6, R14, R16, RZ ;  /* 0x000000100e027210 */ /* 0x000fe20007fde0ff */
[----:B------:R-:W-:Y:S01]  /*5280*/  VIADD R15, R4, UR6 ;  /* 0x00000006040f7c36 */ /* 0x000fe20008000000 */
[----:B------:R-:W-:Y:S01]  /*5290*/  ISETP.LT.AND P4, PT, R20, UR11, !P0 ;  /* 0x0000000b14007c0c */ /* 0x000fe2000c781270 */
[----:B------:R-:W-:Y:S01]  /*52a0*/  VIADD R20, R0, 0xe ;  /* 0x0000000e00147836 */ /* 0x000fe20000000000 */
[-C--:B------:R-:W-:Y:S01]  /*52b0*/  LEA.HI.X.SX32 R9, R9, R18.reuse, 0x1, P1 ;  /* 0x0000001209097211 */ /* 0x080fe200008f0eff */
[----:B-1----:R-:W-:Y:S01]  /*52c0*/  VIADD R17, R15, UR6 ;  /* 0x000000060f117c36 */ /* 0x002fe20008000000 */
[----:B------:R-:W-:Y:S01]  /*52d0*/  LEA.HI.X.SX32 R3, R14, R18, 0x1, P6 ;  /* 0x000000120e037211 */ /* 0x000fe200030f0eff */
[----:B------:R-:W-:Y:S01]  /*52e0*/  VIADD R0, R0, 0xf ;  /* 0x0000000f00007836 */ /* 0x000fe20000000000 */
[----:B------:R-:W-:-:S02]  /*52f0*/  IADD3 R10, P6, R4, R16, RZ ;  /* 0x00000010040a7210 */ /* 0x000fc40007fde0ff */
[C---:B0-----:R-:W-:Y:S01]  /*5300*/  IADD3 R12, P1, R17.reuse, R16, RZ ;  /* 0x00000010110c7210 */ /* 0x041fe20007f3e0ff */
[----:B------:R0:W-:Y:S01]  /*5310*/  @P5 STG.E.U8 desc[UR8][R2.64], R25 ;  /* 0x0000001902005986 */ /* 0x0001e2000c101108 */
[-C--:B------:R-:W-:Y:S01]  /*5320*/  LEA.HI.X.SX32 R11, R4, R18.reuse, 0x1, P6 ;  /* 0x00000012040b7211 */ /* 0x080fe200030f0eff */
[C---:B------:R-:W-:Y:S01]  /*5330*/  VIADD R4, R17.reuse, UR6 ;  /* 0x0000000611047c36 */ /* 0x040fe20008000000 */
[----:B------:R-:W-:Y:S02]  /*5340*/  LEA.HI.X.SX32 R13, R17, R18, 0x1, P1 ;  /* 0x00000012110d7211 */ /* 0x000fe400008f0eff */
[----:B------:R-:W-:Y:S02]  /*5350*/  ISETP.LT.AND P1, PT, R20, UR11, !P0 ;  /* 0x0000000b14007c0c */ /* 0x000fe4000c721270 */
[----:B------:R-:W-:Y:S02]  /*5360*/  ISETP.LT.AND P0, PT, R0, UR11, !P0 ;  /* 0x0000000b00007c0c */ /* 0x000fe4000c701270 */
[----:B------:R-:W-:-:S02]  /*5370*/  IADD3 R14, P6, R15, R16, RZ ;  /* 0x000000100f0e7210 */ /* 0x000fc40007fde0ff */
[----:B------:R-:W-:Y:S02]  /*5380*/  PRMT R23, R5, 0x7773, RZ ;  /* 0x0000777305177816 */ /* 0x000fe400000000ff */
[C---:B------:R-:W-:Y:S02]  /*5390*/  PRMT R21, R6.reuse, 0x7772, RZ ;  /* 0x0000777206157816 */ /* 0x040fe400000000ff */
[----:B------:R-:W-:Y:S01]  /*53a0*/  LEA.HI.X.SX32 R15, R15, R18, 0x1, P6 ;  /* 0x000000120f0f7211 */ /* 0x000fe200030f0eff */
[----:B------:R0:W-:Y:S01]  /*53b0*/  @P4 STG.E.U8 desc[UR8][R8.64], R23 ;  /* 0x0000001708004986 */ /* 0x0001e2000c101108 */
[----:B------:R-:W-:Y:S02]  /*53c0*/  PRMT R19, R6, 0x7773, RZ ;  /* 0x0000777306137816 */ /* 0x000fe400000000ff */
[C---:B------:R-:W-:Y:S01]  /*53d0*/  PRMT R5, R7.reuse, 0x7773, RZ ;  /* 0x0000777307057816 */ /* 0x040fe200000000ff */
[----:B------:R0:W-:Y:S01]  /*53e0*/  @P3 STG.E.U8 desc[UR8][R10.64], R21 ;  /* 0x000000150a003986 */ /* 0x0001e2000c101108 */
[----:B------:R-:W-:-:S02]  /*53f0*/  PRMT R7, R7, 0x7772, RZ ;  /* 0x0000777207077816 */ /* 0x000fc400000000ff */
[C---:B------:R-:W-:Y:S01]  /*5400*/  IADD3 R16, P6, R4.reuse, R16, RZ ;  /* 0x0000001004107210 */ /* 0x040fe20007fde0ff */
[----:B------:R0:W-:Y:S03]  /*5410*/  @P2 STG.E.U8 desc[UR8][R14.64], R19 ;  /* 0x000000130e002986 */ /* 0x0001e6000c101108 */
[----:B------:R-:W-:Y:S01]  /*5420*/  LEA.HI.X.SX32 R17, R4, R18, 0x1, P6 ;  /* 0x0000001204117211 */ /* 0x000fe200030f0eff */
[----:B------:R0:W-:Y:S01]  /*5430*/  @P1 STG.E.U8 desc[UR8][R12.64], R7 ;  /* 0x000000070c001986 */ /* 0x0001e2000c101108 */
[----:B------:R-:W-:Y:S07]  /*5440*/  @!P0 EXIT ;  /* 0x000000000000894d */ /* 0x000fee0003800000 */
[----:B------:R-:W-:Y:S01]  /*5450*/  STG.E.U8 desc[UR8][R16.64], R5 ;  /* 0x0000000510007986 */ /* 0x000fe2000c101108 */
[----:B------:R-:W-:Y:S05]  /*5460*/  EXIT ;  /* 0x000000000000794d */ /* 0x000fea0003800000 */
.L_x_3:
[----:B------:R-:W-:-:S00]  /*5470*/  BRA `(.L_x_3) ;  /* 0xfffffffc00fc7947 */ /* 0x000fc0000383ffff */
[----:B------:R-:W-:-:S00]  /*5480*/  NOP ;  /* 0x0000000000007918 */ /* 0x000fc00000000000 */
[----:B------:R-:W-:-:S00]  /*5490*/  NOP ;  /* 0x0000000000007918 */ /* 0x000fc00000000000 */
[----:B------:R-:W-:-:S00]  /*54a0*/  NOP ;  /* 0x0000000000007918 */ /* 0x000fc00000000000 */
[----:B------:R-:W-:-:S00]  /*54b0*/  NOP ;  /* 0x0000000000007918 */ /* 0x000fc00000000000 */
[----:B------:R-:W-:-:S00]  /*54c0*/  NOP ;  /* 0x0000000000007918 */ /* 0x000fc00000000000 */
[----:B------:R-:W-:-:S00]  /*54d0*/  NOP ;  /* 0x0000000000007918 */ /* 0x000fc00000000000 */
[----:B------:R-:W-:-:S00]  /*54e0*/  NOP ;  /* 0x0000000000007918 */ /* 0x000fc00000000000 */
[----:B------:R-:W-:-:S00]  /*54f0*/  NOP ;  /* 0x0000000000007918 */ /* 0x000fc00000000000 */
.L_x_4:


//--------------------- .nv.shared.matmul_kernel  --------------------------
	.section	.nv.shared.matmul_kernel,"aw",@nobits
	.sectionflags	@""
	.align	16
	.zero		1024


//--------------------- .nv.shared.reserved.0     --------------------------
	.section	.nv.shared.reserved.0,"aw",@nobits
	.weak		__nv_reservedSMEM_offset_0_alias
	.size		__nv_reservedSMEM_offset_0_alias, 0, 0
	.other		__nv_reservedSMEM_offset_0_alias,@"STO_CUDA_RESERVED_SHARED STV_DEFAULT"
__nv_reservedSMEM_offset_0_alias:
	.zero		0


//--------------------- .nv.constant0.matmul_kernel --------------------------
	.section	.nv.constant0.matmul_kernel,"a",@progbits
	.sectionflags	@""
	.align	4
.nv.constant0.matmul_kernel:
	.zero		608


//--------------------- SYMBOLS --------------------------

	.type		.nv.reservedSmem.offset0,@object
	.size		.nv.reservedSmem.offset0,0x4
